//
// Generated by NVIDIA NVVM Compiler
//
// Compiler Build ID: CL-36424714
// Cuda compilation tools, release 13.0, V13.0.88
// Based on NVVM 20.0.0
//

.version 9.0
.target sm_100
.address_size 64

	// .globl	default_function_kernel0
// _ZZ24default_function_kernel0E15pad_temp_shared has been demoted
// _ZZ24default_function_kernel0E13kernel_shared has been demoted

.visible .entry default_function_kernel0(
	.param .u64 .ptr .align 1 default_function_kernel0_param_0,
	.param .u64 .ptr .align 1 default_function_kernel0_param_1,
	.param .u64 .ptr .align 1 default_function_kernel0_param_2
)
{
	.reg .pred 	%p<82>;
	.reg .b16 	%rs<87>;
	.reg .b32 	%r<177>;
	.reg .b32 	%f<839>;
	.reg .b64 	%rd<97>;
	// demoted variable
	.shared .align 4 .b8 _ZZ24default_function_kernel0E15pad_temp_shared[896];
	// demoted variable
	.shared .align 4 .b8 _ZZ24default_function_kernel0E13kernel_shared[2304];
	ld.param.u64 	%rd32, [default_function_kernel0_param_0];
	ld.param.u64 	%rd33, [default_function_kernel0_param_1];
	cvta.to.global.u64 	%rd96, %rd33;
	cvta.to.global.u64 	%rd34, %rd32;
	mov.u32 	%r23, %ctaid.y;
	shl.b32 	%r24, %r23, 1;
	mov.u32 	%r1, %tid.x;
	shl.b32 	%r25, %r1, 2;
	cvt.u16.u32 	%rs1, %r25;
	mul.hi.u16 	%rs2, %rs1, 9363;
	cvt.u32.u16 	%r26, %rs2;
	or.b32  	%r27, %r24, %r26;
	setp.ne.s32 	%p18, %r27, 0;
	setp.eq.s32 	%p19, %r27, 0;
	add.s32 	%r28, %r24, %r26;
	setp.gt.u32 	%p20, %r28, 14;
	or.pred  	%p21, %p19, %p20;
	mov.u32 	%r30, %ctaid.x;
	mul.lo.s32 	%r2, %r30, 7;
	mul.lo.s16 	%rs3, %rs2, 7;
	sub.s16 	%rs4, %rs1, %rs3;
	cvt.u32.u16 	%r31, %rs4;
	or.b32  	%r32, %r2, %r31;
	setp.eq.s32 	%p22, %r32, 0;
	mov.u32 	%r3, %tid.z;
	mul.lo.s32 	%r4, %r23, 28;
	mul.wide.u16 	%r34, %rs2, 14;
	mad.lo.s32 	%r35, %r3, 28, %r25;
	shl.b32 	%r36, %r35, 2;
	mov.u32 	%r37, _ZZ24default_function_kernel0E15pad_temp_shared;
	add.s32 	%r5, %r37, %r36;
	or.b16  	%rs5, %rs1, 1;
	mul.hi.u16 	%rs6, %rs5, 9363;
	cvt.u32.u16 	%r38, %rs6;
	or.b32  	%r39, %r24, %r38;
	setp.ne.s32 	%p23, %r39, 0;
	setp.eq.s32 	%p24, %r39, 0;
	add.s32 	%r40, %r24, %r38;
	setp.gt.u32 	%p25, %r40, 14;
	or.pred  	%p26, %p24, %p25;
	mul.lo.s16 	%rs7, %rs6, 7;
	sub.s16 	%rs8, %rs5, %rs7;
	cvt.u32.u16 	%r42, %rs8;
	or.b32  	%r43, %r2, %r42;
	setp.eq.s32 	%p27, %r43, 0;
	mul.wide.u16 	%r45, %rs6, 14;
	or.b16  	%rs9, %rs1, 2;
	mul.hi.u16 	%rs10, %rs9, 9363;
	cvt.u32.u16 	%r46, %rs10;
	or.b32  	%r47, %r24, %r46;
	setp.ne.s32 	%p28, %r47, 0;
	setp.eq.s32 	%p29, %r47, 0;
	add.s32 	%r48, %r24, %r46;
	setp.gt.u32 	%p30, %r48, 14;
	or.pred  	%p31, %p29, %p30;
	mul.lo.s16 	%rs11, %rs10, 7;
	sub.s16 	%rs12, %rs9, %rs11;
	cvt.u32.u16 	%r50, %rs12;
	or.b32  	%r51, %r2, %r50;
	setp.eq.s32 	%p32, %r51, 0;
	mul.wide.u16 	%r53, %rs10, 14;
	or.b16  	%rs13, %rs1, 3;
	mul.hi.u16 	%rs14, %rs13, 9363;
	cvt.u32.u16 	%r54, %rs14;
	or.b32  	%r55, %r24, %r54;
	setp.ne.s32 	%p33, %r55, 0;
	setp.eq.s32 	%p34, %r55, 0;
	add.s32 	%r56, %r24, %r54;
	setp.gt.u32 	%p35, %r56, 14;
	or.pred  	%p36, %p34, %p35;
	mul.lo.s16 	%rs15, %rs14, 7;
	sub.s16 	%rs16, %rs13, %rs15;
	cvt.u32.u16 	%r58, %rs16;
	or.b32  	%r59, %r2, %r58;
	setp.eq.s32 	%p37, %r59, 0;
	mul.wide.u16 	%r61, %rs14, 14;
	mov.u32 	%r6, %ctaid.z;
	mul.lo.s32 	%r62, %r3, 3456;
	mul.lo.s32 	%r63, %r1, 11;
	cvt.u16.u32 	%rs17, %r63;
	mul.hi.u16 	%rs18, %rs17, 10923;
	shr.u16 	%rs19, %rs18, 2;
	mul.wide.u16 	%r64, %rs19, 1152;
	mul.lo.s16 	%rs20, %rs19, 24;
	sub.s16 	%rs21, %rs17, %rs20;
	mul.lo.s16 	%rs22, %rs21, 3;
	cvt.u32.u16 	%r65, %rs22;
	mad.lo.s32 	%r66, %r3, 72, %r63;
	shl.b32 	%r67, %r66, 2;
	mov.u32 	%r68, _ZZ24default_function_kernel0E13kernel_shared;
	add.s32 	%r7, %r68, %r67;
	add.s16 	%rs23, %rs17, 1;
	mul.hi.u16 	%rs24, %rs23, 10923;
	shr.u16 	%rs25, %rs24, 2;
	mul.wide.u16 	%r69, %rs25, 1152;
	mul.lo.s16 	%rs26, %rs25, 24;
	sub.s16 	%rs27, %rs23, %rs26;
	mul.lo.s16 	%rs28, %rs27, 3;
	cvt.u32.u16 	%r70, %rs28;
	add.s16 	%rs29, %rs17, 2;
	mul.hi.u16 	%rs30, %rs29, 10923;
	shr.u16 	%rs31, %rs30, 2;
	mul.wide.u16 	%r71, %rs31, 1152;
	mul.lo.s16 	%rs32, %rs31, 24;
	sub.s16 	%rs33, %rs29, %rs32;
	mul.lo.s16 	%rs34, %rs33, 3;
	cvt.u32.u16 	%r72, %rs34;
	add.s16 	%rs35, %rs17, 3;
	mul.hi.u16 	%rs36, %rs35, 10923;
	shr.u16 	%rs37, %rs36, 2;
	mul.wide.u16 	%r73, %rs37, 1152;
	mul.lo.s16 	%rs38, %rs37, 24;
	sub.s16 	%rs39, %rs35, %rs38;
	mul.lo.s16 	%rs40, %rs39, 3;
	cvt.u32.u16 	%r74, %rs40;
	add.s16 	%rs41, %rs17, 4;
	mul.hi.u16 	%rs42, %rs41, 10923;
	shr.u16 	%rs43, %rs42, 2;
	mul.wide.u16 	%r75, %rs43, 1152;
	mul.lo.s16 	%rs44, %rs43, 24;
	sub.s16 	%rs45, %rs41, %rs44;
	mul.lo.s16 	%rs46, %rs45, 3;
	cvt.u32.u16 	%r76, %rs46;
	add.s16 	%rs47, %rs17, 5;
	mul.hi.u16 	%rs48, %rs47, 10923;
	shr.u16 	%rs49, %rs48, 2;
	mul.wide.u16 	%r77, %rs49, 1152;
	mul.lo.s16 	%rs50, %rs49, 24;
	sub.s16 	%rs51, %rs47, %rs50;
	mul.lo.s16 	%rs52, %rs51, 3;
	cvt.u32.u16 	%r78, %rs52;
	mul.lo.s32 	%r79, %r3, 3;
	add.s16 	%rs53, %rs17, 6;
	mul.hi.u16 	%rs54, %rs53, 10923;
	shr.u16 	%rs55, %rs54, 2;
	cvt.u32.u16 	%r80, %rs55;
	add.s32 	%r81, %r79, %r80;
	setp.gt.u32 	%p38, %r81, 23;
	mul.lo.s32 	%r82, %r3, 24;
	mul.hi.u16 	%rs56, %rs17, 21846;
	cvt.u32.u16 	%r83, %rs56;
	add.s32 	%r84, %r82, %r83;
	setp.gt.u32 	%p39, %r84, 189;
	setp.gt.u32 	%p40, %r66, 569;
	setp.gt.u32 	%p41, %r1, 5;
	or.pred  	%p42, %p41, %p40;
	mul.wide.u16 	%r86, %rs55, 1152;
	mul.lo.s16 	%rs57, %rs55, 24;
	sub.s16 	%rs58, %rs53, %rs57;
	mul.lo.s16 	%rs59, %rs58, 3;
	cvt.u32.u16 	%r87, %rs59;
	add.s16 	%rs60, %rs17, 7;
	mul.hi.u16 	%rs61, %rs60, 10923;
	shr.u16 	%rs62, %rs61, 2;
	cvt.u32.u16 	%r88, %rs62;
	add.s32 	%r89, %r79, %r88;
	setp.gt.u32 	%p44, %r89, 23;
	mul.hi.u16 	%rs63, %rs60, 21846;
	cvt.u32.u16 	%r90, %rs63;
	add.s32 	%r91, %r82, %r90;
	setp.gt.u32 	%p45, %r91, 191;
	setp.gt.u32 	%p46, %r66, 568;
	or.pred  	%p47, %p41, %p46;
	mul.wide.u16 	%r93, %rs62, 1152;
	mul.lo.s16 	%rs64, %rs62, 24;
	sub.s16 	%rs65, %rs60, %rs64;
	mul.lo.s16 	%rs66, %rs65, 3;
	cvt.u32.u16 	%r94, %rs66;
	add.s16 	%rs67, %rs17, 8;
	mul.hi.u16 	%rs68, %rs67, 10923;
	shr.u16 	%rs69, %rs68, 2;
	cvt.u32.u16 	%r95, %rs69;
	add.s32 	%r96, %r79, %r95;
	setp.gt.u32 	%p49, %r96, 23;
	mul.hi.u16 	%rs70, %rs67, 21846;
	cvt.u32.u16 	%r97, %rs70;
	add.s32 	%r98, %r82, %r97;
	setp.gt.u32 	%p50, %r98, 191;
	setp.gt.u32 	%p51, %r66, 567;
	or.pred  	%p52, %p41, %p51;
	mul.wide.u16 	%r100, %rs69, 1152;
	mul.lo.s16 	%rs71, %rs69, 24;
	sub.s16 	%rs72, %rs67, %rs71;
	mul.lo.s16 	%rs73, %rs72, 3;
	cvt.u32.u16 	%r101, %rs73;
	add.s16 	%rs74, %rs17, 9;
	mul.hi.u16 	%rs75, %rs74, 10923;
	shr.u16 	%rs76, %rs75, 2;
	cvt.u32.u16 	%r102, %rs76;
	add.s32 	%r103, %r79, %r102;
	setp.gt.u32 	%p54, %r103, 23;
	setp.gt.u32 	%p55, %r84, 188;
	setp.gt.u32 	%p56, %r66, 566;
	or.pred  	%p57, %p41, %p56;
	mul.wide.u16 	%r104, %rs76, 1152;
	mul.lo.s16 	%rs77, %rs76, 24;
	sub.s16 	%rs78, %rs74, %rs77;
	mul.lo.s16 	%rs79, %rs78, 3;
	cvt.u32.u16 	%r105, %rs79;
	add.s16 	%rs80, %rs17, 10;
	mul.hi.u16 	%rs81, %rs80, 10923;
	shr.u16 	%rs82, %rs81, 2;
	cvt.u32.u16 	%r106, %rs82;
	add.s32 	%r107, %r79, %r106;
	setp.gt.u32 	%p59, %r107, 23;
	mul.hi.u16 	%rs83, %rs80, 21846;
	cvt.u32.u16 	%r108, %rs83;
	add.s32 	%r109, %r82, %r108;
	setp.gt.u32 	%p60, %r109, 191;
	setp.gt.u32 	%p61, %r66, 565;
	or.pred  	%p62, %p41, %p61;
	mul.wide.u16 	%r111, %rs82, 1152;
	mul.lo.s16 	%rs84, %rs82, 24;
	sub.s16 	%rs85, %rs80, %rs84;
	mul.lo.s16 	%rs86, %rs85, 3;
	cvt.u32.u16 	%r112, %rs86;
	setp.lt.u32 	%p64, %r28, 15;
	and.pred  	%p1, %p18, %p64;
	setp.lt.u32 	%p65, %r40, 15;
	and.pred  	%p2, %p23, %p65;
	setp.lt.u32 	%p66, %r48, 15;
	and.pred  	%p3, %p28, %p66;
	setp.lt.u32 	%p67, %r56, 15;
	and.pred  	%p4, %p33, %p67;
	add.s32 	%r113, %r2, %r31;
	setp.gt.u32 	%p68, %r113, 12;
	add.s32 	%r115, %r2, %r42;
	setp.gt.u32 	%p69, %r115, 12;
	add.s32 	%r117, %r2, %r50;
	setp.gt.u32 	%p70, %r117, 12;
	add.s32 	%r119, %r2, %r58;
	setp.gt.u32 	%p71, %r119, 12;
	or.pred  	%p5, %p21, %p22;
	or.pred  	%p6, %p26, %p27;
	or.pred  	%p7, %p31, %p32;
	or.pred  	%p8, %p36, %p37;
	or.pred  	%p72, %p38, %p39;
	or.pred  	%p9, %p72, %p42;
	or.pred  	%p73, %p44, %p45;
	or.pred  	%p10, %p73, %p47;
	or.pred  	%p74, %p49, %p50;
	or.pred  	%p11, %p74, %p52;
	or.pred  	%p75, %p54, %p55;
	or.pred  	%p12, %p75, %p57;
	or.pred  	%p76, %p59, %p60;
	or.pred  	%p13, %p76, %p62;
	or.pred  	%p14, %p21, %p68;
	or.pred  	%p15, %p26, %p69;
	or.pred  	%p16, %p31, %p70;
	or.pred  	%p17, %p36, %p71;
	mad.lo.s32 	%r121, %r6, 27648, %r62;
	add.s32 	%r122, %r121, %r64;
	or.b32  	%r123, %r122, %r65;
	mul.wide.u32 	%rd35, %r123, 4;
	add.s64 	%rd2, %rd35, 4;
	add.s32 	%r124, %r121, %r69;
	or.b32  	%r125, %r124, %r70;
	mul.wide.u32 	%rd36, %r125, 4;
	add.s64 	%rd3, %rd36, 4;
	add.s64 	%rd4, %rd34, 8;
	mad.lo.s32 	%r126, %r3, 196, %r4;
	add.s32 	%r127, %r126, %r61;
	add.s32 	%r128, %r119, %r127;
	add.s32 	%r175, %r128, -15;
	add.s32 	%r129, %r121, %r71;
	or.b32  	%r130, %r129, %r72;
	mul.wide.u32 	%rd37, %r130, 4;
	add.s64 	%rd5, %rd37, 4;
	add.s32 	%r131, %r121, %r73;
	or.b32  	%r132, %r131, %r74;
	mul.wide.u32 	%rd38, %r132, 4;
	add.s64 	%rd6, %rd38, 4;
	add.s32 	%r133, %r126, %r53;
	add.s32 	%r134, %r117, %r133;
	add.s32 	%r174, %r134, -15;
	add.s32 	%r135, %r121, %r75;
	or.b32  	%r136, %r135, %r76;
	mul.wide.u32 	%rd39, %r136, 4;
	add.s64 	%rd7, %rd39, 4;
	add.s32 	%r137, %r121, %r77;
	or.b32  	%r138, %r137, %r78;
	mul.wide.u32 	%rd40, %r138, 4;
	add.s64 	%rd8, %rd40, 4;
	add.s32 	%r139, %r126, %r45;
	add.s32 	%r140, %r115, %r139;
	add.s32 	%r173, %r140, -15;
	add.s32 	%r141, %r121, %r86;
	or.b32  	%r142, %r141, %r87;
	mul.wide.u32 	%rd9, %r142, 4;
	add.s32 	%r143, %r121, %r93;
	or.b32  	%r144, %r143, %r94;
	mul.wide.u32 	%rd10, %r144, 4;
	add.s32 	%r145, %r126, %r34;
	add.s32 	%r146, %r113, %r145;
	add.s32 	%r172, %r146, -15;
	add.s32 	%r147, %r121, %r100;
	or.b32  	%r148, %r147, %r101;
	mul.wide.u32 	%rd11, %r148, 4;
	cvt.u64.u16 	%rd41, %rs86;
	add.s32 	%r149, %r121, %r111;
	cvt.u64.u32 	%rd42, %r149;
	or.b64  	%rd43, %rd41, %rd42;
	shl.b64 	%rd44, %rd43, 2;
	add.s64 	%rd12, %rd44, 4;
	add.s32 	%r150, %r121, %r104;
	or.b32  	%r151, %r150, %r105;
	mul.wide.u32 	%rd13, %r151, 4;
	cvt.u64.u16 	%rd45, %rs79;
	cvt.u64.u32 	%rd46, %r150;
	or.b64  	%rd47, %rd45, %rd46;
	shl.b64 	%rd48, %rd47, 2;
	add.s64 	%rd14, %rd48, 4;
	or.b32  	%r152, %r149, %r112;
	mul.wide.u32 	%rd15, %r152, 4;
	cvt.u64.u16 	%rd49, %rs73;
	cvt.u64.u32 	%rd50, %r147;
	or.b64  	%rd51, %rd49, %rd50;
	shl.b64 	%rd52, %rd51, 2;
	add.s64 	%rd16, %rd52, 4;
	cvt.u64.u16 	%rd53, %rs59;
	cvt.u64.u32 	%rd54, %r141;
	or.b64  	%rd55, %rd53, %rd54;
	shl.b64 	%rd56, %rd55, 2;
	add.s64 	%rd17, %rd56, 8;
	cvt.u64.u16 	%rd57, %rs66;
	cvt.u64.u32 	%rd58, %r143;
	or.b64  	%rd59, %rd57, %rd58;
	shl.b64 	%rd60, %rd59, 2;
	add.s64 	%rd18, %rd60, 4;
	mov.f32 	%f821, 0f00000000;
	mov.b32 	%r176, 0;
	not.pred 	%p77, %p1;
	not.pred 	%p78, %p2;
	not.pred 	%p79, %p3;
	not.pred 	%p80, %p4;
	mov.f32 	%f822, %f821;
	mov.f32 	%f823, %f821;
	mov.f32 	%f824, %f821;
	mov.f32 	%f825, %f821;
	mov.f32 	%f826, %f821;
$L__BB0_1:
	mul.wide.s32 	%rd61, %r172, 4;
	add.s64 	%rd20, %rd4, %rd61;
	bar.sync 	0;
	mov.f32 	%f827, 0f00000000;
	@%p5 bra 	$L__BB0_3;
	ld.global.nc.f32 	%f827, [%rd20+-8];
$L__BB0_3:
	mul.wide.s32 	%rd62, %r173, 4;
	add.s64 	%rd21, %rd4, %rd62;
	st.shared.f32 	[%r5], %f827;
	mov.f32 	%f828, 0f00000000;
	@%p6 bra 	$L__BB0_5;
	ld.global.nc.f32 	%f828, [%rd21+-8];
$L__BB0_5:
	mul.wide.s32 	%rd63, %r174, 4;
	add.s64 	%rd22, %rd4, %rd63;
	st.shared.f32 	[%r5+4], %f828;
	mov.f32 	%f829, 0f00000000;
	@%p7 bra 	$L__BB0_7;
	ld.global.nc.f32 	%f829, [%rd22+-8];
$L__BB0_7:
	mul.wide.s32 	%rd64, %r175, 4;
	add.s64 	%rd23, %rd4, %rd64;
	st.shared.f32 	[%r5+8], %f829;
	mov.f32 	%f830, 0f00000000;
	@%p8 bra 	$L__BB0_9;
	ld.global.nc.f32 	%f830, [%rd23+-8];
$L__BB0_9:
	st.shared.f32 	[%r5+12], %f830;
	add.s64 	%rd24, %rd96, %rd2;
	ld.global.nc.f32 	%f54, [%rd24+-4];
	st.shared.f32 	[%r7], %f54;
	add.s64 	%rd25, %rd96, %rd3;
	ld.global.nc.f32 	%f55, [%rd25+-4];
	st.shared.f32 	[%r7+4], %f55;
	add.s64 	%rd26, %rd96, %rd5;
	ld.global.nc.f32 	%f56, [%rd26+-4];
	st.shared.f32 	[%r7+8], %f56;
	add.s64 	%rd27, %rd96, %rd6;
	ld.global.nc.f32 	%f57, [%rd27+-4];
	st.shared.f32 	[%r7+12], %f57;
	add.s64 	%rd28, %rd96, %rd7;
	ld.global.nc.f32 	%f58, [%rd28+-4];
	st.shared.f32 	[%r7+16], %f58;
	add.s64 	%rd29, %rd96, %rd8;
	ld.global.nc.f32 	%f59, [%rd29+-4];
	st.shared.f32 	[%r7+20], %f59;
	@%p9 bra 	$L__BB0_11;
	add.s64 	%rd65, %rd96, %rd9;
	ld.global.nc.f32 	%f60, [%rd65];
	st.shared.f32 	[%r7+24], %f60;
$L__BB0_11:
	@%p10 bra 	$L__BB0_13;
	add.s64 	%rd66, %rd96, %rd10;
	ld.global.nc.f32 	%f61, [%rd66];
	st.shared.f32 	[%r7+28], %f61;
$L__BB0_13:
	@%p11 bra 	$L__BB0_15;
	add.s64 	%rd67, %rd96, %rd11;
	ld.global.nc.f32 	%f62, [%rd67];
	st.shared.f32 	[%r7+32], %f62;
$L__BB0_15:
	@%p12 bra 	$L__BB0_17;
	add.s64 	%rd68, %rd96, %rd13;
	ld.global.nc.f32 	%f63, [%rd68];
	st.shared.f32 	[%r7+36], %f63;
$L__BB0_17:
	@%p13 bra 	$L__BB0_19;
	add.s64 	%rd69, %rd96, %rd15;
	ld.global.nc.f32 	%f64, [%rd69];
	st.shared.f32 	[%r7+40], %f64;
$L__BB0_19:
	bar.sync 	0;
	shl.b32 	%r153, %r1, 2;
	mov.u32 	%r154, _ZZ24default_function_kernel0E15pad_temp_shared;
	add.s32 	%r155, %r154, %r153;
	ld.shared.f32 	%f66, [%r155];
	ld.shared.f32 	%f67, [%r155+28];
	ld.shared.f32 	%f68, [%r155+112];
	ld.shared.f32 	%f69, [%r155+140];
	mov.u32 	%r156, _ZZ24default_function_kernel0E13kernel_shared;
	mad.lo.s32 	%r157, %r3, 288, %r156;
	ld.shared.f32 	%f70, [%r157];
	ld.shared.f32 	%f71, [%r157+12];
	ld.shared.f32 	%f72, [%r157+96];
	ld.shared.f32 	%f73, [%r157+108];
	ld.shared.f32 	%f74, [%r157+192];
	ld.shared.f32 	%f75, [%r157+204];
	fma.rn.f32 	%f76, %f66, %f70, %f821;
	fma.rn.f32 	%f77, %f67, %f70, %f822;
	fma.rn.f32 	%f78, %f66, %f72, %f823;
	fma.rn.f32 	%f79, %f67, %f72, %f824;
	fma.rn.f32 	%f80, %f66, %f74, %f825;
	fma.rn.f32 	%f81, %f67, %f74, %f826;
	fma.rn.f32 	%f82, %f68, %f71, %f76;
	fma.rn.f32 	%f83, %f69, %f71, %f77;
	fma.rn.f32 	%f84, %f68, %f73, %f78;
	fma.rn.f32 	%f85, %f69, %f73, %f79;
	fma.rn.f32 	%f86, %f68, %f75, %f80;
	fma.rn.f32 	%f87, %f69, %f75, %f81;
	ld.shared.f32 	%f88, [%r155+56];
	ld.shared.f32 	%f89, [%r155+168];
	ld.shared.f32 	%f90, [%r157+4];
	ld.shared.f32 	%f91, [%r157+16];
	ld.shared.f32 	%f92, [%r157+100];
	ld.shared.f32 	%f93, [%r157+112];
	ld.shared.f32 	%f94, [%r157+196];
	ld.shared.f32 	%f95, [%r157+208];
	fma.rn.f32 	%f96, %f67, %f90, %f82;
	fma.rn.f32 	%f97, %f88, %f90, %f83;
	fma.rn.f32 	%f98, %f67, %f92, %f84;
	fma.rn.f32 	%f99, %f88, %f92, %f85;
	fma.rn.f32 	%f100, %f67, %f94, %f86;
	fma.rn.f32 	%f101, %f88, %f94, %f87;
	fma.rn.f32 	%f102, %f69, %f91, %f96;
	fma.rn.f32 	%f103, %f89, %f91, %f97;
	fma.rn.f32 	%f104, %f69, %f93, %f98;
	fma.rn.f32 	%f105, %f89, %f93, %f99;
	fma.rn.f32 	%f106, %f69, %f95, %f100;
	fma.rn.f32 	%f107, %f89, %f95, %f101;
	ld.shared.f32 	%f108, [%r155+84];
	ld.shared.f32 	%f109, [%r155+196];
	ld.shared.f32 	%f110, [%r157+8];
	ld.shared.f32 	%f111, [%r157+20];
	ld.shared.f32 	%f112, [%r157+104];
	ld.shared.f32 	%f113, [%r157+116];
	ld.shared.f32 	%f114, [%r157+200];
	ld.shared.f32 	%f115, [%r157+212];
	fma.rn.f32 	%f116, %f88, %f110, %f102;
	fma.rn.f32 	%f117, %f108, %f110, %f103;
	fma.rn.f32 	%f118, %f88, %f112, %f104;
	fma.rn.f32 	%f119, %f108, %f112, %f105;
	fma.rn.f32 	%f120, %f88, %f114, %f106;
	fma.rn.f32 	%f121, %f108, %f114, %f107;
	fma.rn.f32 	%f122, %f89, %f111, %f116;
	fma.rn.f32 	%f123, %f109, %f111, %f117;
	fma.rn.f32 	%f124, %f89, %f113, %f118;
	fma.rn.f32 	%f125, %f109, %f113, %f119;
	fma.rn.f32 	%f126, %f89, %f115, %f120;
	fma.rn.f32 	%f127, %f109, %f115, %f121;
	ld.shared.f32 	%f128, [%r155+224];
	ld.shared.f32 	%f129, [%r155+252];
	ld.shared.f32 	%f130, [%r155+336];
	ld.shared.f32 	%f131, [%r155+364];
	ld.shared.f32 	%f132, [%r157+24];
	ld.shared.f32 	%f133, [%r157+36];
	ld.shared.f32 	%f134, [%r157+120];
	ld.shared.f32 	%f135, [%r157+132];
	ld.shared.f32 	%f136, [%r157+216];
	ld.shared.f32 	%f137, [%r157+228];
	fma.rn.f32 	%f138, %f128, %f132, %f122;
	fma.rn.f32 	%f139, %f129, %f132, %f123;
	fma.rn.f32 	%f140, %f128, %f134, %f124;
	fma.rn.f32 	%f141, %f129, %f134, %f125;
	fma.rn.f32 	%f142, %f128, %f136, %f126;
	fma.rn.f32 	%f143, %f129, %f136, %f127;
	fma.rn.f32 	%f144, %f130, %f133, %f138;
	fma.rn.f32 	%f145, %f131, %f133, %f139;
	fma.rn.f32 	%f146, %f130, %f135, %f140;
	fma.rn.f32 	%f147, %f131, %f135, %f141;
	fma.rn.f32 	%f148, %f130, %f137, %f142;
	fma.rn.f32 	%f149, %f131, %f137, %f143;
	ld.shared.f32 	%f150, [%r155+280];
	ld.shared.f32 	%f151, [%r155+392];
	ld.shared.f32 	%f152, [%r157+28];
	ld.shared.f32 	%f153, [%r157+40];
	ld.shared.f32 	%f154, [%r157+124];
	ld.shared.f32 	%f155, [%r157+136];
	ld.shared.f32 	%f156, [%r157+220];
	ld.shared.f32 	%f157, [%r157+232];
	fma.rn.f32 	%f158, %f129, %f152, %f144;
	fma.rn.f32 	%f159, %f150, %f152, %f145;
	fma.rn.f32 	%f160, %f129, %f154, %f146;
	fma.rn.f32 	%f161, %f150, %f154, %f147;
	fma.rn.f32 	%f162, %f129, %f156, %f148;
	fma.rn.f32 	%f163, %f150, %f156, %f149;
	fma.rn.f32 	%f164, %f131, %f153, %f158;
	fma.rn.f32 	%f165, %f151, %f153, %f159;
	fma.rn.f32 	%f166, %f131, %f155, %f160;
	fma.rn.f32 	%f167, %f151, %f155, %f161;
	fma.rn.f32 	%f168, %f131, %f157, %f162;
	fma.rn.f32 	%f169, %f151, %f157, %f163;
	ld.shared.f32 	%f170, [%r155+308];
	ld.shared.f32 	%f171, [%r155+420];
	ld.shared.f32 	%f172, [%r157+32];
	ld.shared.f32 	%f173, [%r157+44];
	ld.shared.f32 	%f174, [%r157+128];
	ld.shared.f32 	%f175, [%r157+140];
	ld.shared.f32 	%f176, [%r157+224];
	ld.shared.f32 	%f177, [%r157+236];
	fma.rn.f32 	%f178, %f150, %f172, %f164;
	fma.rn.f32 	%f179, %f170, %f172, %f165;
	fma.rn.f32 	%f180, %f150, %f174, %f166;
	fma.rn.f32 	%f181, %f170, %f174, %f167;
	fma.rn.f32 	%f182, %f150, %f176, %f168;
	fma.rn.f32 	%f183, %f170, %f176, %f169;
	fma.rn.f32 	%f184, %f151, %f173, %f178;
	fma.rn.f32 	%f185, %f171, %f173, %f179;
	fma.rn.f32 	%f186, %f151, %f175, %f180;
	fma.rn.f32 	%f187, %f171, %f175, %f181;
	fma.rn.f32 	%f188, %f151, %f177, %f182;
	fma.rn.f32 	%f189, %f171, %f177, %f183;
	ld.shared.f32 	%f190, [%r155+448];
	ld.shared.f32 	%f191, [%r155+476];
	ld.shared.f32 	%f192, [%r155+560];
	ld.shared.f32 	%f193, [%r155+588];
	ld.shared.f32 	%f194, [%r157+48];
	ld.shared.f32 	%f195, [%r157+60];
	ld.shared.f32 	%f196, [%r157+144];
	ld.shared.f32 	%f197, [%r157+156];
	ld.shared.f32 	%f198, [%r157+240];
	ld.shared.f32 	%f199, [%r157+252];
	fma.rn.f32 	%f200, %f190, %f194, %f184;
	fma.rn.f32 	%f201, %f191, %f194, %f185;
	fma.rn.f32 	%f202, %f190, %f196, %f186;
	fma.rn.f32 	%f203, %f191, %f196, %f187;
	fma.rn.f32 	%f204, %f190, %f198, %f188;
	fma.rn.f32 	%f205, %f191, %f198, %f189;
	fma.rn.f32 	%f206, %f192, %f195, %f200;
	fma.rn.f32 	%f207, %f193, %f195, %f201;
	fma.rn.f32 	%f208, %f192, %f197, %f202;
	fma.rn.f32 	%f209, %f193, %f197, %f203;
	fma.rn.f32 	%f210, %f192, %f199, %f204;
	fma.rn.f32 	%f211, %f193, %f199, %f205;
	ld.shared.f32 	%f212, [%r155+504];
	ld.shared.f32 	%f213, [%r155+616];
	ld.shared.f32 	%f214, [%r157+52];
	ld.shared.f32 	%f215, [%r157+64];
	ld.shared.f32 	%f216, [%r157+148];
	ld.shared.f32 	%f217, [%r157+160];
	ld.shared.f32 	%f218, [%r157+244];
	ld.shared.f32 	%f219, [%r157+256];
	fma.rn.f32 	%f220, %f191, %f214, %f206;
	fma.rn.f32 	%f221, %f212, %f214, %f207;
	fma.rn.f32 	%f222, %f191, %f216, %f208;
	fma.rn.f32 	%f223, %f212, %f216, %f209;
	fma.rn.f32 	%f224, %f191, %f218, %f210;
	fma.rn.f32 	%f225, %f212, %f218, %f211;
	fma.rn.f32 	%f226, %f193, %f215, %f220;
	fma.rn.f32 	%f227, %f213, %f215, %f221;
	fma.rn.f32 	%f228, %f193, %f217, %f222;
	fma.rn.f32 	%f229, %f213, %f217, %f223;
	fma.rn.f32 	%f230, %f193, %f219, %f224;
	fma.rn.f32 	%f231, %f213, %f219, %f225;
	ld.shared.f32 	%f232, [%r155+532];
	ld.shared.f32 	%f233, [%r155+644];
	ld.shared.f32 	%f234, [%r157+56];
	ld.shared.f32 	%f235, [%r157+68];
	ld.shared.f32 	%f236, [%r157+152];
	ld.shared.f32 	%f237, [%r157+164];
	ld.shared.f32 	%f238, [%r157+248];
	ld.shared.f32 	%f239, [%r157+260];
	fma.rn.f32 	%f240, %f212, %f234, %f226;
	fma.rn.f32 	%f241, %f232, %f234, %f227;
	fma.rn.f32 	%f242, %f212, %f236, %f228;
	fma.rn.f32 	%f243, %f232, %f236, %f229;
	fma.rn.f32 	%f244, %f212, %f238, %f230;
	fma.rn.f32 	%f245, %f232, %f238, %f231;
	fma.rn.f32 	%f246, %f213, %f235, %f240;
	fma.rn.f32 	%f247, %f233, %f235, %f241;
	fma.rn.f32 	%f248, %f213, %f237, %f242;
	fma.rn.f32 	%f249, %f233, %f237, %f243;
	fma.rn.f32 	%f250, %f213, %f239, %f244;
	fma.rn.f32 	%f251, %f233, %f239, %f245;
	ld.shared.f32 	%f252, [%r155+672];
	ld.shared.f32 	%f253, [%r155+700];
	ld.shared.f32 	%f254, [%r155+784];
	ld.shared.f32 	%f255, [%r155+812];
	ld.shared.f32 	%f256, [%r157+72];
	ld.shared.f32 	%f257, [%r157+84];
	ld.shared.f32 	%f258, [%r157+168];
	ld.shared.f32 	%f259, [%r157+180];
	ld.shared.f32 	%f260, [%r157+264];
	ld.shared.f32 	%f261, [%r157+276];
	fma.rn.f32 	%f262, %f252, %f256, %f246;
	fma.rn.f32 	%f263, %f253, %f256, %f247;
	fma.rn.f32 	%f264, %f252, %f258, %f248;
	fma.rn.f32 	%f265, %f253, %f258, %f249;
	fma.rn.f32 	%f266, %f252, %f260, %f250;
	fma.rn.f32 	%f267, %f253, %f260, %f251;
	fma.rn.f32 	%f268, %f254, %f257, %f262;
	fma.rn.f32 	%f269, %f255, %f257, %f263;
	fma.rn.f32 	%f270, %f254, %f259, %f264;
	fma.rn.f32 	%f271, %f255, %f259, %f265;
	fma.rn.f32 	%f272, %f254, %f261, %f266;
	fma.rn.f32 	%f273, %f255, %f261, %f267;
	ld.shared.f32 	%f274, [%r155+728];
	ld.shared.f32 	%f275, [%r155+840];
	ld.shared.f32 	%f276, [%r157+76];
	ld.shared.f32 	%f277, [%r157+88];
	ld.shared.f32 	%f278, [%r157+172];
	ld.shared.f32 	%f279, [%r157+184];
	ld.shared.f32 	%f280, [%r157+268];
	ld.shared.f32 	%f281, [%r157+280];
	fma.rn.f32 	%f282, %f253, %f276, %f268;
	fma.rn.f32 	%f283, %f274, %f276, %f269;
	fma.rn.f32 	%f284, %f253, %f278, %f270;
	fma.rn.f32 	%f285, %f274, %f278, %f271;
	fma.rn.f32 	%f286, %f253, %f280, %f272;
	fma.rn.f32 	%f287, %f274, %f280, %f273;
	fma.rn.f32 	%f288, %f255, %f277, %f282;
	fma.rn.f32 	%f289, %f275, %f277, %f283;
	fma.rn.f32 	%f290, %f255, %f279, %f284;
	fma.rn.f32 	%f291, %f275, %f279, %f285;
	fma.rn.f32 	%f292, %f255, %f281, %f286;
	fma.rn.f32 	%f293, %f275, %f281, %f287;
	ld.shared.f32 	%f294, [%r155+756];
	ld.shared.f32 	%f295, [%r155+868];
	ld.shared.f32 	%f296, [%r157+80];
	ld.shared.f32 	%f297, [%r157+92];
	ld.shared.f32 	%f298, [%r157+176];
	ld.shared.f32 	%f299, [%r157+188];
	ld.shared.f32 	%f300, [%r157+272];
	ld.shared.f32 	%f301, [%r157+284];
	fma.rn.f32 	%f302, %f274, %f296, %f288;
	fma.rn.f32 	%f303, %f294, %f296, %f289;
	fma.rn.f32 	%f304, %f274, %f298, %f290;
	fma.rn.f32 	%f305, %f294, %f298, %f291;
	fma.rn.f32 	%f306, %f274, %f300, %f292;
	fma.rn.f32 	%f307, %f294, %f300, %f293;
	fma.rn.f32 	%f15, %f275, %f297, %f302;
	fma.rn.f32 	%f16, %f295, %f297, %f303;
	fma.rn.f32 	%f17, %f275, %f299, %f304;
	fma.rn.f32 	%f18, %f295, %f299, %f305;
	fma.rn.f32 	%f19, %f275, %f301, %f306;
	fma.rn.f32 	%f20, %f295, %f301, %f307;
	bar.sync 	0;
	mov.f32 	%f831, 0f00000000;
	@%p77 bra 	$L__BB0_21;
	ld.global.nc.f32 	%f831, [%rd20+-4];
$L__BB0_21:
	st.shared.f32 	[%r5], %f831;
	mov.f32 	%f832, 0f00000000;
	@%p78 bra 	$L__BB0_23;
	mul.wide.s32 	%rd70, %r173, 4;
	add.s64 	%rd71, %rd4, %rd70;
	ld.global.nc.f32 	%f832, [%rd71+-4];
$L__BB0_23:
	st.shared.f32 	[%r5+4], %f832;
	mov.f32 	%f833, 0f00000000;
	@%p79 bra 	$L__BB0_25;
	mul.wide.s32 	%rd72, %r174, 4;
	add.s64 	%rd73, %rd4, %rd72;
	ld.global.nc.f32 	%f833, [%rd73+-4];
$L__BB0_25:
	st.shared.f32 	[%r5+8], %f833;
	mov.f32 	%f834, 0f00000000;
	@%p80 bra 	$L__BB0_27;
	mul.wide.s32 	%rd74, %r175, 4;
	add.s64 	%rd75, %rd4, %rd74;
	ld.global.nc.f32 	%f834, [%rd75+-4];
$L__BB0_27:
	st.shared.f32 	[%r5+12], %f834;
	ld.global.nc.f32 	%f311, [%rd24];
	st.shared.f32 	[%r7], %f311;
	ld.global.nc.f32 	%f312, [%rd25];
	st.shared.f32 	[%r7+4], %f312;
	ld.global.nc.f32 	%f313, [%rd26];
	st.shared.f32 	[%r7+8], %f313;
	ld.global.nc.f32 	%f314, [%rd27];
	st.shared.f32 	[%r7+12], %f314;
	ld.global.nc.f32 	%f315, [%rd28];
	st.shared.f32 	[%r7+16], %f315;
	ld.global.nc.f32 	%f316, [%rd29];
	st.shared.f32 	[%r7+20], %f316;
	@%p9 bra 	$L__BB0_29;
	add.s64 	%rd76, %rd96, %rd17;
	ld.global.nc.f32 	%f317, [%rd76+-4];
	st.shared.f32 	[%r7+24], %f317;
$L__BB0_29:
	@%p10 bra 	$L__BB0_31;
	add.s64 	%rd77, %rd96, %rd18;
	ld.global.nc.f32 	%f318, [%rd77];
	st.shared.f32 	[%r7+28], %f318;
$L__BB0_31:
	@%p11 bra 	$L__BB0_33;
	add.s64 	%rd78, %rd96, %rd16;
	ld.global.nc.f32 	%f319, [%rd78];
	st.shared.f32 	[%r7+32], %f319;
$L__BB0_33:
	@%p12 bra 	$L__BB0_35;
	add.s64 	%rd79, %rd96, %rd14;
	ld.global.nc.f32 	%f320, [%rd79];
	st.shared.f32 	[%r7+36], %f320;
$L__BB0_35:
	@%p13 bra 	$L__BB0_37;
	add.s64 	%rd80, %rd96, %rd12;
	ld.global.nc.f32 	%f321, [%rd80];
	st.shared.f32 	[%r7+40], %f321;
$L__BB0_37:
	bar.sync 	0;
	shl.b32 	%r158, %r1, 2;
	mov.u32 	%r159, _ZZ24default_function_kernel0E15pad_temp_shared;
	add.s32 	%r160, %r159, %r158;
	ld.shared.f32 	%f323, [%r160];
	ld.shared.f32 	%f324, [%r160+28];
	ld.shared.f32 	%f325, [%r160+112];
	ld.shared.f32 	%f326, [%r160+140];
	mov.u32 	%r161, _ZZ24default_function_kernel0E13kernel_shared;
	mad.lo.s32 	%r162, %r3, 288, %r161;
	ld.shared.f32 	%f327, [%r162];
	ld.shared.f32 	%f328, [%r162+12];
	ld.shared.f32 	%f329, [%r162+96];
	ld.shared.f32 	%f330, [%r162+108];
	ld.shared.f32 	%f331, [%r162+192];
	ld.shared.f32 	%f332, [%r162+204];
	fma.rn.f32 	%f333, %f323, %f327, %f15;
	fma.rn.f32 	%f334, %f324, %f327, %f16;
	fma.rn.f32 	%f335, %f323, %f329, %f17;
	fma.rn.f32 	%f336, %f324, %f329, %f18;
	fma.rn.f32 	%f337, %f323, %f331, %f19;
	fma.rn.f32 	%f338, %f324, %f331, %f20;
	fma.rn.f32 	%f339, %f325, %f328, %f333;
	fma.rn.f32 	%f340, %f326, %f328, %f334;
	fma.rn.f32 	%f341, %f325, %f330, %f335;
	fma.rn.f32 	%f342, %f326, %f330, %f336;
	fma.rn.f32 	%f343, %f325, %f332, %f337;
	fma.rn.f32 	%f344, %f326, %f332, %f338;
	ld.shared.f32 	%f345, [%r160+56];
	ld.shared.f32 	%f346, [%r160+168];
	ld.shared.f32 	%f347, [%r162+4];
	ld.shared.f32 	%f348, [%r162+16];
	ld.shared.f32 	%f349, [%r162+100];
	ld.shared.f32 	%f350, [%r162+112];
	ld.shared.f32 	%f351, [%r162+196];
	ld.shared.f32 	%f352, [%r162+208];
	fma.rn.f32 	%f353, %f324, %f347, %f339;
	fma.rn.f32 	%f354, %f345, %f347, %f340;
	fma.rn.f32 	%f355, %f324, %f349, %f341;
	fma.rn.f32 	%f356, %f345, %f349, %f342;
	fma.rn.f32 	%f357, %f324, %f351, %f343;
	fma.rn.f32 	%f358, %f345, %f351, %f344;
	fma.rn.f32 	%f359, %f326, %f348, %f353;
	fma.rn.f32 	%f360, %f346, %f348, %f354;
	fma.rn.f32 	%f361, %f326, %f350, %f355;
	fma.rn.f32 	%f362, %f346, %f350, %f356;
	fma.rn.f32 	%f363, %f326, %f352, %f357;
	fma.rn.f32 	%f364, %f346, %f352, %f358;
	ld.shared.f32 	%f365, [%r160+84];
	ld.shared.f32 	%f366, [%r160+196];
	ld.shared.f32 	%f367, [%r162+8];
	ld.shared.f32 	%f368, [%r162+20];
	ld.shared.f32 	%f369, [%r162+104];
	ld.shared.f32 	%f370, [%r162+116];
	ld.shared.f32 	%f371, [%r162+200];
	ld.shared.f32 	%f372, [%r162+212];
	fma.rn.f32 	%f373, %f345, %f367, %f359;
	fma.rn.f32 	%f374, %f365, %f367, %f360;
	fma.rn.f32 	%f375, %f345, %f369, %f361;
	fma.rn.f32 	%f376, %f365, %f369, %f362;
	fma.rn.f32 	%f377, %f345, %f371, %f363;
	fma.rn.f32 	%f378, %f365, %f371, %f364;
	fma.rn.f32 	%f379, %f346, %f368, %f373;
	fma.rn.f32 	%f380, %f366, %f368, %f374;
	fma.rn.f32 	%f381, %f346, %f370, %f375;
	fma.rn.f32 	%f382, %f366, %f370, %f376;
	fma.rn.f32 	%f383, %f346, %f372, %f377;
	fma.rn.f32 	%f384, %f366, %f372, %f378;
	ld.shared.f32 	%f385, [%r160+224];
	ld.shared.f32 	%f386, [%r160+252];
	ld.shared.f32 	%f387, [%r160+336];
	ld.shared.f32 	%f388, [%r160+364];
	ld.shared.f32 	%f389, [%r162+24];
	ld.shared.f32 	%f390, [%r162+36];
	ld.shared.f32 	%f391, [%r162+120];
	ld.shared.f32 	%f392, [%r162+132];
	ld.shared.f32 	%f393, [%r162+216];
	ld.shared.f32 	%f394, [%r162+228];
	fma.rn.f32 	%f395, %f385, %f389, %f379;
	fma.rn.f32 	%f396, %f386, %f389, %f380;
	fma.rn.f32 	%f397, %f385, %f391, %f381;
	fma.rn.f32 	%f398, %f386, %f391, %f382;
	fma.rn.f32 	%f399, %f385, %f393, %f383;
	fma.rn.f32 	%f400, %f386, %f393, %f384;
	fma.rn.f32 	%f401, %f387, %f390, %f395;
	fma.rn.f32 	%f402, %f388, %f390, %f396;
	fma.rn.f32 	%f403, %f387, %f392, %f397;
	fma.rn.f32 	%f404, %f388, %f392, %f398;
	fma.rn.f32 	%f405, %f387, %f394, %f399;
	fma.rn.f32 	%f406, %f388, %f394, %f400;
	ld.shared.f32 	%f407, [%r160+280];
	ld.shared.f32 	%f408, [%r160+392];
	ld.shared.f32 	%f409, [%r162+28];
	ld.shared.f32 	%f410, [%r162+40];
	ld.shared.f32 	%f411, [%r162+124];
	ld.shared.f32 	%f412, [%r162+136];
	ld.shared.f32 	%f413, [%r162+220];
	ld.shared.f32 	%f414, [%r162+232];
	fma.rn.f32 	%f415, %f386, %f409, %f401;
	fma.rn.f32 	%f416, %f407, %f409, %f402;
	fma.rn.f32 	%f417, %f386, %f411, %f403;
	fma.rn.f32 	%f418, %f407, %f411, %f404;
	fma.rn.f32 	%f419, %f386, %f413, %f405;
	fma.rn.f32 	%f420, %f407, %f413, %f406;
	fma.rn.f32 	%f421, %f388, %f410, %f415;
	fma.rn.f32 	%f422, %f408, %f410, %f416;
	fma.rn.f32 	%f423, %f388, %f412, %f417;
	fma.rn.f32 	%f424, %f408, %f412, %f418;
	fma.rn.f32 	%f425, %f388, %f414, %f419;
	fma.rn.f32 	%f426, %f408, %f414, %f420;
	ld.shared.f32 	%f427, [%r160+308];
	ld.shared.f32 	%f428, [%r160+420];
	ld.shared.f32 	%f429, [%r162+32];
	ld.shared.f32 	%f430, [%r162+44];
	ld.shared.f32 	%f431, [%r162+128];
	ld.shared.f32 	%f432, [%r162+140];
	ld.shared.f32 	%f433, [%r162+224];
	ld.shared.f32 	%f434, [%r162+236];
	fma.rn.f32 	%f435, %f407, %f429, %f421;
	fma.rn.f32 	%f436, %f427, %f429, %f422;
	fma.rn.f32 	%f437, %f407, %f431, %f423;
	fma.rn.f32 	%f438, %f427, %f431, %f424;
	fma.rn.f32 	%f439, %f407, %f433, %f425;
	fma.rn.f32 	%f440, %f427, %f433, %f426;
	fma.rn.f32 	%f441, %f408, %f430, %f435;
	fma.rn.f32 	%f442, %f428, %f430, %f436;
	fma.rn.f32 	%f443, %f408, %f432, %f437;
	fma.rn.f32 	%f444, %f428, %f432, %f438;
	fma.rn.f32 	%f445, %f408, %f434, %f439;
	fma.rn.f32 	%f446, %f428, %f434, %f440;
	ld.shared.f32 	%f447, [%r160+448];
	ld.shared.f32 	%f448, [%r160+476];
	ld.shared.f32 	%f449, [%r160+560];
	ld.shared.f32 	%f450, [%r160+588];
	ld.shared.f32 	%f451, [%r162+48];
	ld.shared.f32 	%f452, [%r162+60];
	ld.shared.f32 	%f453, [%r162+144];
	ld.shared.f32 	%f454, [%r162+156];
	ld.shared.f32 	%f455, [%r162+240];
	ld.shared.f32 	%f456, [%r162+252];
	fma.rn.f32 	%f457, %f447, %f451, %f441;
	fma.rn.f32 	%f458, %f448, %f451, %f442;
	fma.rn.f32 	%f459, %f447, %f453, %f443;
	fma.rn.f32 	%f460, %f448, %f453, %f444;
	fma.rn.f32 	%f461, %f447, %f455, %f445;
	fma.rn.f32 	%f462, %f448, %f455, %f446;
	fma.rn.f32 	%f463, %f449, %f452, %f457;
	fma.rn.f32 	%f464, %f450, %f452, %f458;
	fma.rn.f32 	%f465, %f449, %f454, %f459;
	fma.rn.f32 	%f466, %f450, %f454, %f460;
	fma.rn.f32 	%f467, %f449, %f456, %f461;
	fma.rn.f32 	%f468, %f450, %f456, %f462;
	ld.shared.f32 	%f469, [%r160+504];
	ld.shared.f32 	%f470, [%r160+616];
	ld.shared.f32 	%f471, [%r162+52];
	ld.shared.f32 	%f472, [%r162+64];
	ld.shared.f32 	%f473, [%r162+148];
	ld.shared.f32 	%f474, [%r162+160];
	ld.shared.f32 	%f475, [%r162+244];
	ld.shared.f32 	%f476, [%r162+256];
	fma.rn.f32 	%f477, %f448, %f471, %f463;
	fma.rn.f32 	%f478, %f469, %f471, %f464;
	fma.rn.f32 	%f479, %f448, %f473, %f465;
	fma.rn.f32 	%f480, %f469, %f473, %f466;
	fma.rn.f32 	%f481, %f448, %f475, %f467;
	fma.rn.f32 	%f482, %f469, %f475, %f468;
	fma.rn.f32 	%f483, %f450, %f472, %f477;
	fma.rn.f32 	%f484, %f470, %f472, %f478;
	fma.rn.f32 	%f485, %f450, %f474, %f479;
	fma.rn.f32 	%f486, %f470, %f474, %f480;
	fma.rn.f32 	%f487, %f450, %f476, %f481;
	fma.rn.f32 	%f488, %f470, %f476, %f482;
	ld.shared.f32 	%f489, [%r160+532];
	ld.shared.f32 	%f490, [%r160+644];
	ld.shared.f32 	%f491, [%r162+56];
	ld.shared.f32 	%f492, [%r162+68];
	ld.shared.f32 	%f493, [%r162+152];
	ld.shared.f32 	%f494, [%r162+164];
	ld.shared.f32 	%f495, [%r162+248];
	ld.shared.f32 	%f496, [%r162+260];
	fma.rn.f32 	%f497, %f469, %f491, %f483;
	fma.rn.f32 	%f498, %f489, %f491, %f484;
	fma.rn.f32 	%f499, %f469, %f493, %f485;
	fma.rn.f32 	%f500, %f489, %f493, %f486;
	fma.rn.f32 	%f501, %f469, %f495, %f487;
	fma.rn.f32 	%f502, %f489, %f495, %f488;
	fma.rn.f32 	%f503, %f470, %f492, %f497;
	fma.rn.f32 	%f504, %f490, %f492, %f498;
	fma.rn.f32 	%f505, %f470, %f494, %f499;
	fma.rn.f32 	%f506, %f490, %f494, %f500;
	fma.rn.f32 	%f507, %f470, %f496, %f501;
	fma.rn.f32 	%f508, %f490, %f496, %f502;
	ld.shared.f32 	%f509, [%r160+672];
	ld.shared.f32 	%f510, [%r160+700];
	ld.shared.f32 	%f511, [%r160+784];
	ld.shared.f32 	%f512, [%r160+812];
	ld.shared.f32 	%f513, [%r162+72];
	ld.shared.f32 	%f514, [%r162+84];
	ld.shared.f32 	%f515, [%r162+168];
	ld.shared.f32 	%f516, [%r162+180];
	ld.shared.f32 	%f517, [%r162+264];
	ld.shared.f32 	%f518, [%r162+276];
	fma.rn.f32 	%f519, %f509, %f513, %f503;
	fma.rn.f32 	%f520, %f510, %f513, %f504;
	fma.rn.f32 	%f521, %f509, %f515, %f505;
	fma.rn.f32 	%f522, %f510, %f515, %f506;
	fma.rn.f32 	%f523, %f509, %f517, %f507;
	fma.rn.f32 	%f524, %f510, %f517, %f508;
	fma.rn.f32 	%f525, %f511, %f514, %f519;
	fma.rn.f32 	%f526, %f512, %f514, %f520;
	fma.rn.f32 	%f527, %f511, %f516, %f521;
	fma.rn.f32 	%f528, %f512, %f516, %f522;
	fma.rn.f32 	%f529, %f511, %f518, %f523;
	fma.rn.f32 	%f530, %f512, %f518, %f524;
	ld.shared.f32 	%f531, [%r160+728];
	ld.shared.f32 	%f532, [%r160+840];
	ld.shared.f32 	%f533, [%r162+76];
	ld.shared.f32 	%f534, [%r162+88];
	ld.shared.f32 	%f535, [%r162+172];
	ld.shared.f32 	%f536, [%r162+184];
	ld.shared.f32 	%f537, [%r162+268];
	ld.shared.f32 	%f538, [%r162+280];
	fma.rn.f32 	%f539, %f510, %f533, %f525;
	fma.rn.f32 	%f540, %f531, %f533, %f526;
	fma.rn.f32 	%f541, %f510, %f535, %f527;
	fma.rn.f32 	%f542, %f531, %f535, %f528;
	fma.rn.f32 	%f543, %f510, %f537, %f529;
	fma.rn.f32 	%f544, %f531, %f537, %f530;
	fma.rn.f32 	%f545, %f512, %f534, %f539;
	fma.rn.f32 	%f546, %f532, %f534, %f540;
	fma.rn.f32 	%f547, %f512, %f536, %f541;
	fma.rn.f32 	%f548, %f532, %f536, %f542;
	fma.rn.f32 	%f549, %f512, %f538, %f543;
	fma.rn.f32 	%f550, %f532, %f538, %f544;
	ld.shared.f32 	%f551, [%r160+756];
	ld.shared.f32 	%f552, [%r160+868];
	ld.shared.f32 	%f553, [%r162+80];
	ld.shared.f32 	%f554, [%r162+92];
	ld.shared.f32 	%f555, [%r162+176];
	ld.shared.f32 	%f556, [%r162+188];
	ld.shared.f32 	%f557, [%r162+272];
	ld.shared.f32 	%f558, [%r162+284];
	fma.rn.f32 	%f559, %f531, %f553, %f545;
	fma.rn.f32 	%f560, %f551, %f553, %f546;
	fma.rn.f32 	%f561, %f531, %f555, %f547;
	fma.rn.f32 	%f562, %f551, %f555, %f548;
	fma.rn.f32 	%f563, %f531, %f557, %f549;
	fma.rn.f32 	%f564, %f551, %f557, %f550;
	fma.rn.f32 	%f29, %f532, %f554, %f559;
	fma.rn.f32 	%f30, %f552, %f554, %f560;
	fma.rn.f32 	%f31, %f532, %f556, %f561;
	fma.rn.f32 	%f32, %f552, %f556, %f562;
	fma.rn.f32 	%f33, %f532, %f558, %f563;
	fma.rn.f32 	%f34, %f552, %f558, %f564;
	bar.sync 	0;
	mov.f32 	%f835, 0f00000000;
	@%p14 bra 	$L__BB0_39;
	ld.global.nc.f32 	%f835, [%rd20];
$L__BB0_39:
	st.shared.f32 	[%r5], %f835;
	mov.f32 	%f836, 0f00000000;
	@%p15 bra 	$L__BB0_41;
	mul.wide.s32 	%rd81, %r173, 4;
	add.s64 	%rd82, %rd4, %rd81;
	ld.global.nc.f32 	%f836, [%rd82];
$L__BB0_41:
	st.shared.f32 	[%r5+4], %f836;
	mov.f32 	%f837, 0f00000000;
	@%p16 bra 	$L__BB0_43;
	mul.wide.s32 	%rd83, %r174, 4;
	add.s64 	%rd84, %rd4, %rd83;
	ld.global.nc.f32 	%f837, [%rd84];
$L__BB0_43:
	st.shared.f32 	[%r5+8], %f837;
	mov.f32 	%f838, 0f00000000;
	@%p17 bra 	$L__BB0_45;
	mul.wide.s32 	%rd85, %r175, 4;
	add.s64 	%rd86, %rd4, %rd85;
	ld.global.nc.f32 	%f838, [%rd86];
$L__BB0_45:
	st.shared.f32 	[%r5+12], %f838;
	ld.global.nc.f32 	%f568, [%rd24+4];
	st.shared.f32 	[%r7], %f568;
	ld.global.nc.f32 	%f569, [%rd25+4];
	st.shared.f32 	[%r7+4], %f569;
	ld.global.nc.f32 	%f570, [%rd26+4];
	st.shared.f32 	[%r7+8], %f570;
	ld.global.nc.f32 	%f571, [%rd27+4];
	st.shared.f32 	[%r7+12], %f571;
	ld.global.nc.f32 	%f572, [%rd28+4];
	st.shared.f32 	[%r7+16], %f572;
	ld.global.nc.f32 	%f573, [%rd29+4];
	st.shared.f32 	[%r7+20], %f573;
	@%p9 bra 	$L__BB0_47;
	add.s64 	%rd87, %rd96, %rd17;
	ld.global.nc.f32 	%f574, [%rd87];
	st.shared.f32 	[%r7+24], %f574;
$L__BB0_47:
	@%p10 bra 	$L__BB0_49;
	add.s64 	%rd88, %rd96, %rd18;
	ld.global.nc.f32 	%f575, [%rd88+4];
	st.shared.f32 	[%r7+28], %f575;
$L__BB0_49:
	@%p11 bra 	$L__BB0_51;
	add.s64 	%rd89, %rd96, %rd16;
	ld.global.nc.f32 	%f576, [%rd89+4];
	st.shared.f32 	[%r7+32], %f576;
$L__BB0_51:
	@%p12 bra 	$L__BB0_53;
	add.s64 	%rd90, %rd96, %rd14;
	ld.global.nc.f32 	%f577, [%rd90+4];
	st.shared.f32 	[%r7+36], %f577;
$L__BB0_53:
	@%p13 bra 	$L__BB0_55;
	add.s64 	%rd91, %rd96, %rd12;
	ld.global.nc.f32 	%f578, [%rd91+4];
	st.shared.f32 	[%r7+40], %f578;
$L__BB0_55:
	bar.sync 	0;
	shl.b32 	%r163, %r1, 2;
	mov.u32 	%r164, _ZZ24default_function_kernel0E15pad_temp_shared;
	add.s32 	%r165, %r164, %r163;
	ld.shared.f32 	%f579, [%r165];
	ld.shared.f32 	%f580, [%r165+28];
	ld.shared.f32 	%f581, [%r165+112];
	ld.shared.f32 	%f582, [%r165+140];
	mov.u32 	%r166, _ZZ24default_function_kernel0E13kernel_shared;
	mad.lo.s32 	%r167, %r3, 288, %r166;
	ld.shared.f32 	%f583, [%r167];
	ld.shared.f32 	%f584, [%r167+12];
	ld.shared.f32 	%f585, [%r167+96];
	ld.shared.f32 	%f586, [%r167+108];
	ld.shared.f32 	%f587, [%r167+192];
	ld.shared.f32 	%f588, [%r167+204];
	fma.rn.f32 	%f589, %f579, %f583, %f29;
	fma.rn.f32 	%f590, %f580, %f583, %f30;
	fma.rn.f32 	%f591, %f579, %f585, %f31;
	fma.rn.f32 	%f592, %f580, %f585, %f32;
	fma.rn.f32 	%f593, %f579, %f587, %f33;
	fma.rn.f32 	%f594, %f580, %f587, %f34;
	fma.rn.f32 	%f595, %f581, %f584, %f589;
	fma.rn.f32 	%f596, %f582, %f584, %f590;
	fma.rn.f32 	%f597, %f581, %f586, %f591;
	fma.rn.f32 	%f598, %f582, %f586, %f592;
	fma.rn.f32 	%f599, %f581, %f588, %f593;
	fma.rn.f32 	%f600, %f582, %f588, %f594;
	ld.shared.f32 	%f601, [%r165+56];
	ld.shared.f32 	%f602, [%r165+168];
	ld.shared.f32 	%f603, [%r167+4];
	ld.shared.f32 	%f604, [%r167+16];
	ld.shared.f32 	%f605, [%r167+100];
	ld.shared.f32 	%f606, [%r167+112];
	ld.shared.f32 	%f607, [%r167+196];
	ld.shared.f32 	%f608, [%r167+208];
	fma.rn.f32 	%f609, %f580, %f603, %f595;
	fma.rn.f32 	%f610, %f601, %f603, %f596;
	fma.rn.f32 	%f611, %f580, %f605, %f597;
	fma.rn.f32 	%f612, %f601, %f605, %f598;
	fma.rn.f32 	%f613, %f580, %f607, %f599;
	fma.rn.f32 	%f614, %f601, %f607, %f600;
	fma.rn.f32 	%f615, %f582, %f604, %f609;
	fma.rn.f32 	%f616, %f602, %f604, %f610;
	fma.rn.f32 	%f617, %f582, %f606, %f611;
	fma.rn.f32 	%f618, %f602, %f606, %f612;
	fma.rn.f32 	%f619, %f582, %f608, %f613;
	fma.rn.f32 	%f620, %f602, %f608, %f614;
	ld.shared.f32 	%f621, [%r165+84];
	ld.shared.f32 	%f622, [%r165+196];
	ld.shared.f32 	%f623, [%r167+8];
	ld.shared.f32 	%f624, [%r167+20];
	ld.shared.f32 	%f625, [%r167+104];
	ld.shared.f32 	%f626, [%r167+116];
	ld.shared.f32 	%f627, [%r167+200];
	ld.shared.f32 	%f628, [%r167+212];
	fma.rn.f32 	%f629, %f601, %f623, %f615;
	fma.rn.f32 	%f630, %f621, %f623, %f616;
	fma.rn.f32 	%f631, %f601, %f625, %f617;
	fma.rn.f32 	%f632, %f621, %f625, %f618;
	fma.rn.f32 	%f633, %f601, %f627, %f619;
	fma.rn.f32 	%f634, %f621, %f627, %f620;
	fma.rn.f32 	%f635, %f602, %f624, %f629;
	fma.rn.f32 	%f636, %f622, %f624, %f630;
	fma.rn.f32 	%f637, %f602, %f626, %f631;
	fma.rn.f32 	%f638, %f622, %f626, %f632;
	fma.rn.f32 	%f639, %f602, %f628, %f633;
	fma.rn.f32 	%f640, %f622, %f628, %f634;
	ld.shared.f32 	%f641, [%r165+224];
	ld.shared.f32 	%f642, [%r165+252];
	ld.shared.f32 	%f643, [%r165+336];
	ld.shared.f32 	%f644, [%r165+364];
	ld.shared.f32 	%f645, [%r167+24];
	ld.shared.f32 	%f646, [%r167+36];
	ld.shared.f32 	%f647, [%r167+120];
	ld.shared.f32 	%f648, [%r167+132];
	ld.shared.f32 	%f649, [%r167+216];
	ld.shared.f32 	%f650, [%r167+228];
	fma.rn.f32 	%f651, %f641, %f645, %f635;
	fma.rn.f32 	%f652, %f642, %f645, %f636;
	fma.rn.f32 	%f653, %f641, %f647, %f637;
	fma.rn.f32 	%f654, %f642, %f647, %f638;
	fma.rn.f32 	%f655, %f641, %f649, %f639;
	fma.rn.f32 	%f656, %f642, %f649, %f640;
	fma.rn.f32 	%f657, %f643, %f646, %f651;
	fma.rn.f32 	%f658, %f644, %f646, %f652;
	fma.rn.f32 	%f659, %f643, %f648, %f653;
	fma.rn.f32 	%f660, %f644, %f648, %f654;
	fma.rn.f32 	%f661, %f643, %f650, %f655;
	fma.rn.f32 	%f662, %f644, %f650, %f656;
	ld.shared.f32 	%f663, [%r165+280];
	ld.shared.f32 	%f664, [%r165+392];
	ld.shared.f32 	%f665, [%r167+28];
	ld.shared.f32 	%f666, [%r167+40];
	ld.shared.f32 	%f667, [%r167+124];
	ld.shared.f32 	%f668, [%r167+136];
	ld.shared.f32 	%f669, [%r167+220];
	ld.shared.f32 	%f670, [%r167+232];
	fma.rn.f32 	%f671, %f642, %f665, %f657;
	fma.rn.f32 	%f672, %f663, %f665, %f658;
	fma.rn.f32 	%f673, %f642, %f667, %f659;
	fma.rn.f32 	%f674, %f663, %f667, %f660;
	fma.rn.f32 	%f675, %f642, %f669, %f661;
	fma.rn.f32 	%f676, %f663, %f669, %f662;
	fma.rn.f32 	%f677, %f644, %f666, %f671;
	fma.rn.f32 	%f678, %f664, %f666, %f672;
	fma.rn.f32 	%f679, %f644, %f668, %f673;
	fma.rn.f32 	%f680, %f664, %f668, %f674;
	fma.rn.f32 	%f681, %f644, %f670, %f675;
	fma.rn.f32 	%f682, %f664, %f670, %f676;
	ld.shared.f32 	%f683, [%r165+308];
	ld.shared.f32 	%f684, [%r165+420];
	ld.shared.f32 	%f685, [%r167+32];
	ld.shared.f32 	%f686, [%r167+44];
	ld.shared.f32 	%f687, [%r167+128];
	ld.shared.f32 	%f688, [%r167+140];
	ld.shared.f32 	%f689, [%r167+224];
	ld.shared.f32 	%f690, [%r167+236];
	fma.rn.f32 	%f691, %f663, %f685, %f677;
	fma.rn.f32 	%f692, %f683, %f685, %f678;
	fma.rn.f32 	%f693, %f663, %f687, %f679;
	fma.rn.f32 	%f694, %f683, %f687, %f680;
	fma.rn.f32 	%f695, %f663, %f689, %f681;
	fma.rn.f32 	%f696, %f683, %f689, %f682;
	fma.rn.f32 	%f697, %f664, %f686, %f691;
	fma.rn.f32 	%f698, %f684, %f686, %f692;
	fma.rn.f32 	%f699, %f664, %f688, %f693;
	fma.rn.f32 	%f700, %f684, %f688, %f694;
	fma.rn.f32 	%f701, %f664, %f690, %f695;
	fma.rn.f32 	%f702, %f684, %f690, %f696;
	ld.shared.f32 	%f703, [%r165+448];
	ld.shared.f32 	%f704, [%r165+476];
	ld.shared.f32 	%f705, [%r165+560];
	ld.shared.f32 	%f706, [%r165+588];
	ld.shared.f32 	%f707, [%r167+48];
	ld.shared.f32 	%f708, [%r167+60];
	ld.shared.f32 	%f709, [%r167+144];
	ld.shared.f32 	%f710, [%r167+156];
	ld.shared.f32 	%f711, [%r167+240];
	ld.shared.f32 	%f712, [%r167+252];
	fma.rn.f32 	%f713, %f703, %f707, %f697;
	fma.rn.f32 	%f714, %f704, %f707, %f698;
	fma.rn.f32 	%f715, %f703, %f709, %f699;
	fma.rn.f32 	%f716, %f704, %f709, %f700;
	fma.rn.f32 	%f717, %f703, %f711, %f701;
	fma.rn.f32 	%f718, %f704, %f711, %f702;
	fma.rn.f32 	%f719, %f705, %f708, %f713;
	fma.rn.f32 	%f720, %f706, %f708, %f714;
	fma.rn.f32 	%f721, %f705, %f710, %f715;
	fma.rn.f32 	%f722, %f706, %f710, %f716;
	fma.rn.f32 	%f723, %f705, %f712, %f717;
	fma.rn.f32 	%f724, %f706, %f712, %f718;
	ld.shared.f32 	%f725, [%r165+504];
	ld.shared.f32 	%f726, [%r165+616];
	ld.shared.f32 	%f727, [%r167+52];
	ld.shared.f32 	%f728, [%r167+64];
	ld.shared.f32 	%f729, [%r167+148];
	ld.shared.f32 	%f730, [%r167+160];
	ld.shared.f32 	%f731, [%r167+244];
	ld.shared.f32 	%f732, [%r167+256];
	fma.rn.f32 	%f733, %f704, %f727, %f719;
	fma.rn.f32 	%f734, %f725, %f727, %f720;
	fma.rn.f32 	%f735, %f704, %f729, %f721;
	fma.rn.f32 	%f736, %f725, %f729, %f722;
	fma.rn.f32 	%f737, %f704, %f731, %f723;
	fma.rn.f32 	%f738, %f725, %f731, %f724;
	fma.rn.f32 	%f739, %f706, %f728, %f733;
	fma.rn.f32 	%f740, %f726, %f728, %f734;
	fma.rn.f32 	%f741, %f706, %f730, %f735;
	fma.rn.f32 	%f742, %f726, %f730, %f736;
	fma.rn.f32 	%f743, %f706, %f732, %f737;
	fma.rn.f32 	%f744, %f726, %f732, %f738;
	ld.shared.f32 	%f745, [%r165+532];
	ld.shared.f32 	%f746, [%r165+644];
	ld.shared.f32 	%f747, [%r167+56];
	ld.shared.f32 	%f748, [%r167+68];
	ld.shared.f32 	%f749, [%r167+152];
	ld.shared.f32 	%f750, [%r167+164];
	ld.shared.f32 	%f751, [%r167+248];
	ld.shared.f32 	%f752, [%r167+260];
	fma.rn.f32 	%f753, %f725, %f747, %f739;
	fma.rn.f32 	%f754, %f745, %f747, %f740;
	fma.rn.f32 	%f755, %f725, %f749, %f741;
	fma.rn.f32 	%f756, %f745, %f749, %f742;
	fma.rn.f32 	%f757, %f725, %f751, %f743;
	fma.rn.f32 	%f758, %f745, %f751, %f744;
	fma.rn.f32 	%f759, %f726, %f748, %f753;
	fma.rn.f32 	%f760, %f746, %f748, %f754;
	fma.rn.f32 	%f761, %f726, %f750, %f755;
	fma.rn.f32 	%f762, %f746, %f750, %f756;
	fma.rn.f32 	%f763, %f726, %f752, %f757;
	fma.rn.f32 	%f764, %f746, %f752, %f758;
	ld.shared.f32 	%f765, [%r165+672];
	ld.shared.f32 	%f766, [%r165+700];
	ld.shared.f32 	%f767, [%r165+784];
	ld.shared.f32 	%f768, [%r165+812];
	ld.shared.f32 	%f769, [%r167+72];
	ld.shared.f32 	%f770, [%r167+84];
	ld.shared.f32 	%f771, [%r167+168];
	ld.shared.f32 	%f772, [%r167+180];
	ld.shared.f32 	%f773, [%r167+264];
	ld.shared.f32 	%f774, [%r167+276];
	fma.rn.f32 	%f775, %f765, %f769, %f759;
	fma.rn.f32 	%f776, %f766, %f769, %f760;
	fma.rn.f32 	%f777, %f765, %f771, %f761;
	fma.rn.f32 	%f778, %f766, %f771, %f762;
	fma.rn.f32 	%f779, %f765, %f773, %f763;
	fma.rn.f32 	%f780, %f766, %f773, %f764;
	fma.rn.f32 	%f781, %f767, %f770, %f775;
	fma.rn.f32 	%f782, %f768, %f770, %f776;
	fma.rn.f32 	%f783, %f767, %f772, %f777;
	fma.rn.f32 	%f784, %f768, %f772, %f778;
	fma.rn.f32 	%f785, %f767, %f774, %f779;
	fma.rn.f32 	%f786, %f768, %f774, %f780;
	ld.shared.f32 	%f787, [%r165+728];
	ld.shared.f32 	%f788, [%r165+840];
	ld.shared.f32 	%f789, [%r167+76];
	ld.shared.f32 	%f790, [%r167+88];
	ld.shared.f32 	%f791, [%r167+172];
	ld.shared.f32 	%f792, [%r167+184];
	ld.shared.f32 	%f793, [%r167+268];
	ld.shared.f32 	%f794, [%r167+280];
	fma.rn.f32 	%f795, %f766, %f789, %f781;
	fma.rn.f32 	%f796, %f787, %f789, %f782;
	fma.rn.f32 	%f797, %f766, %f791, %f783;
	fma.rn.f32 	%f798, %f787, %f791, %f784;
	fma.rn.f32 	%f799, %f766, %f793, %f785;
	fma.rn.f32 	%f800, %f787, %f793, %f786;
	fma.rn.f32 	%f801, %f768, %f790, %f795;
	fma.rn.f32 	%f802, %f788, %f790, %f796;
	fma.rn.f32 	%f803, %f768, %f792, %f797;
	fma.rn.f32 	%f804, %f788, %f792, %f798;
	fma.rn.f32 	%f805, %f768, %f794, %f799;
	fma.rn.f32 	%f806, %f788, %f794, %f800;
	ld.shared.f32 	%f807, [%r165+756];
	ld.shared.f32 	%f808, [%r165+868];
	ld.shared.f32 	%f809, [%r167+80];
	ld.shared.f32 	%f810, [%r167+92];
	ld.shared.f32 	%f811, [%r167+176];
	ld.shared.f32 	%f812, [%r167+188];
	ld.shared.f32 	%f813, [%r167+272];
	ld.shared.f32 	%f814, [%r167+284];
	fma.rn.f32 	%f815, %f787, %f809, %f801;
	fma.rn.f32 	%f816, %f807, %f809, %f802;
	fma.rn.f32 	%f817, %f787, %f811, %f803;
	fma.rn.f32 	%f818, %f807, %f811, %f804;
	fma.rn.f32 	%f819, %f787, %f813, %f805;
	fma.rn.f32 	%f820, %f807, %f813, %f806;
	fma.rn.f32 	%f821, %f788, %f810, %f815;
	fma.rn.f32 	%f822, %f808, %f810, %f816;
	fma.rn.f32 	%f823, %f788, %f812, %f817;
	fma.rn.f32 	%f824, %f808, %f812, %f818;
	fma.rn.f32 	%f825, %f788, %f814, %f819;
	fma.rn.f32 	%f826, %f808, %f814, %f820;
	add.s32 	%r176, %r176, 1;
	add.s64 	%rd96, %rd96, 288;
	add.s32 	%r175, %r175, 1568;
	add.s32 	%r174, %r174, 1568;
	add.s32 	%r173, %r173, 1568;
	add.s32 	%r172, %r172, 1568;
	setp.ne.s32 	%p81, %r176, 16;
	@%p81 bra 	$L__BB0_1;
	ld.param.u64 	%rd95, [default_function_kernel0_param_2];
	cvta.to.global.u64 	%rd92, %rd95;
	mad.lo.s32 	%r168, %r3, 588, %r1;
	mad.lo.s32 	%r169, %r6, 4704, %r168;
	add.s32 	%r170, %r169, %r4;
	add.s32 	%r171, %r170, %r2;
	mul.wide.u32 	%rd93, %r171, 4;
	add.s64 	%rd94, %rd92, %rd93;
	st.global.f32 	[%rd94], %f821;
	st.global.f32 	[%rd94+56], %f822;
	st.global.f32 	[%rd94+784], %f823;
	st.global.f32 	[%rd94+840], %f824;
	st.global.f32 	[%rd94+1568], %f825;
	st.global.f32 	[%rd94+1624], %f826;
	ret;

}


// ===== COMPILED SASS (sm_100) =====

	.target	sm_100

	.elftype	@"ET_EXEC"


//--------------------- .note.nv.tkinfo           --------------------------
	.section	.note.nv.tkinfo,"",@"SHT_NOTE"
	.sectionflags	@"SHF_NOTE_NV_TKINFO"
	.tkinfo
        /*0018*/ 	.word	0x00000002
        /*0030*/ 	.string	""
        /*0030*/ 	.string	"ptxas"
        /*0030*/ 	.string	"Cuda compilation tools, release 13.0, V13.0.88"
        /*0030*/ 	.string	"Build cuda_13.0.r13.0/compiler.36424714_0"
        /*0030*/ 	.string	"-arch sm_100 -m 64 "



//--------------------- .note.nv.cuinfo           --------------------------
	.section	.note.nv.cuinfo,"",@"SHT_NOTE"
	.sectionflags	@"SHF_NOTE_NV_CUINFO"
        /*0018*/ 	.short	0x0002
        /*001a*/ 	.short	0x0064
        /*001c*/ 	.short	0x0082
	.zero		2


//--------------------- .nv.info                  --------------------------
	.section	.nv.info,"",@"SHT_CUDA_INFO"
	.align	4


	//----- nvinfo : EIATTR_REGCOUNT
	.align		4
        /*0000*/ 	.byte	0x04, 0x2f
        /*0002*/ 	.short	(.L_1 - .L_0)
	.align		4
.L_0:
        /*0004*/ 	.word	index@(default_function_kernel0)
        /*0008*/ 	.word	0x00000060


	//----- nvinfo : EIATTR_FRAME_SIZE
	.align		4
.L_1:
        /*000c*/ 	.byte	0x04, 0x11
        /*000e*/ 	.short	(.L_3 - .L_2)
	.align		4
.L_2:
        /*0010*/ 	.word	index@(default_function_kernel0)
        /*0014*/ 	.word	0x00000000


	//----- nvinfo : EIATTR_MIN_STACK_SIZE
	.align		4
.L_3:
        /*0018*/ 	.byte	0x04, 0x12
        /*001a*/ 	.short	(.L_5 - .L_4)
	.align		4
.L_4:
        /*001c*/ 	.word	index@(default_function_kernel0)
        /*0020*/ 	.word	0x00000000
.L_5:


//--------------------- .nv.compat                --------------------------
	.section	.nv.compat,"",@"SHT_CUDA_COMPAT_INFO"
	.align	4
        /*0000*/ 	.byte	0x02, 0x09, 0x00, 0x00, 0x02, 0x02, 0x01, 0x00, 0x02, 0x05, 0x05, 0x00, 0x03, 0x07, 0x01, 0x01
        /*0010*/ 	.byte	0x02, 0x03, 0x00, 0x00, 0x02, 0x06, 0x01, 0x00, 0x04, 0x0b, 0x08, 0x00, 0x09, 0x00, 0x00, 0x00
        /*0020*/ 	.byte	0x00, 0x00, 0x00, 0x00


//--------------------- .nv.info.default_function_kernel0 --------------------------
	.section	.nv.info.default_function_kernel0,"",@"SHT_CUDA_INFO"
	.sectionflags	@""
	.align	4


	//----- nvinfo : EIATTR_CUDA_API_VERSION
	.align		4
        /*0000*/ 	.byte	0x04, 0x37
        /*0002*/ 	.short	(.L_7 - .L_6)
.L_6:
        /*0004*/ 	.word	0x00000082


	//----- nvinfo : EIATTR_KPARAM_INFO
	.align		4
.L_7:
        /*0008*/ 	.byte	0x04, 0x17
        /*000a*/ 	.short	(.L_9 - .L_8)
.L_8:
        /*000c*/ 	.word	0x00000000
        /*0010*/ 	.short	0x0002
        /*0012*/ 	.short	0x0010
        /*0014*/ 	.byte	0x00, 0xf5, 0x21, 0x00


	//----- nvinfo : EIATTR_KPARAM_INFO
	.align		4
.L_9:
        /*0018*/ 	.byte	0x04, 0x17
        /*001a*/ 	.short	(.L_11 - .L_10)
.L_10:
        /*001c*/ 	.word	0x00000000
        /*0020*/ 	.short	0x0001
        /*0022*/ 	.short	0x0008
        /*0024*/ 	.byte	0x00, 0xf5, 0x21, 0x00


	//----- nvinfo : EIATTR_KPARAM_INFO
	.align		4
.L_11:
        /*0028*/ 	.byte	0x04, 0x17
        /*002a*/ 	.short	(.L_13 - .L_12)
.L_12:
        /*002c*/ 	.word	0x00000000
        /*0030*/ 	.short	0x0000
        /*0032*/ 	.short	0x0000
        /*0034*/ 	.byte	0x00, 0xf5, 0x21, 0x00


	//----- nvinfo : EIATTR_SPARSE_MMA_MASK
	.align		4
.L_13:
        /*0038*/ 	.byte	0x03, 0x50
        /*003a*/ 	.short	0x0000


	//----- nvinfo : EIATTR_MAXREG_COUNT
	.align		4
        /*003c*/ 	.byte	0x03, 0x1b
        /*003e*/ 	.short	0x00ff


	//----- nvinfo : EIATTR_NUM_BARRIERS
	.align		4
        /*0040*/ 	.byte	0x02, 0x4c
        /*0042*/ 	.byte	0x01
	.zero		1


	//----- nvinfo : EIATTR_MERCURY_ISA_VERSION
	.align		4
        /*0044*/ 	.byte	0x03, 0x5f
        /*0046*/ 	.short	0x0101


	//----- nvinfo : EIATTR_VRC_CTA_INIT_COUNT
	.align		4
        /*0048*/ 	.byte	0x02, 0x4a
	.zero		1
	.zero		1


	//----- nvinfo : EIATTR_EXIT_INSTR_OFFSETS
	.align		4
        /*004c*/ 	.byte	0x04, 0x1c
        /*004e*/ 	.short	(.L_15 - .L_14)


	//   ....[0]....
.L_14:
        /*0050*/ 	.word	0x00004990


	//----- nvinfo : EIATTR_CBANK_PARAM_SIZE
	.align		4
.L_15:
        /*0054*/ 	.byte	0x03, 0x19
        /*0056*/ 	.short	0x0018


	//----- nvinfo : EIATTR_PARAM_CBANK
	.align		4
        /*0058*/ 	.byte	0x04, 0x0a
        /*005a*/ 	.short	(.L_17 - .L_16)
	.align		4
.L_16:
        /*005c*/ 	.word	index@(.nv.constant0.default_function_kernel0)
        /*0060*/ 	.short	0x0380
        /*0062*/ 	.short	0x0018


	//----- nvinfo : EIATTR_SW_WAR
	.align		4
.L_17:
        /*0064*/ 	.byte	0x04, 0x36
        /*0066*/ 	.short	(.L_19 - .L_18)
.L_18:
        /*0068*/ 	.word	0x00000008
.L_19:


//--------------------- .nv.callgraph             --------------------------
	.section	.nv.callgraph,"",@"SHT_CUDA_CALLGRAPH"
	.align	4
	.sectionentsize	8
	.align		4
        /*0000*/ 	.word	0x00000000
	.align		4
        /*0004*/ 	.word	0xffffffff
	.align		4
        /*0008*/ 	.word	0x00000000
	.align		4
        /*000c*/ 	.word	0xfffffffe
	.align		4
        /*0010*/ 	.word	0x00000000
	.align		4
        /*0014*/ 	.word	0xfffffffd
	.align		4
        /*0018*/ 	.word	0x00000000
	.align		4
        /*001c*/ 	.word	0xfffffffc


//--------------------- .text.default_function_kernel0 --------------------------
	.section	.text.default_function_kernel0,"ax",@progbits
	.align	128
        .global         default_function_kernel0
        .type           default_function_kernel0,@function
        .size           default_function_kernel0,(.L_x_2 - default_function_kernel0)
        .other          default_function_kernel0,@"STO_CUDA_ENTRY STV_DEFAULT"
default_function_kernel0:
.text.default_function_kernel0:
[----:B------:R-:W-:Y:S01]  /*0000*/  LDC R1, c[0x0][0x37c] ;  /* 0x0000df00ff017b82 */ /* 0x000fe20000000800 */
[----:B------:R-:W0:Y:S07]  /*0010*/  S2R R21, SR_TID.X ;  /* 0x0000000000157919 */ /* 0x000e2e0000002100 */
[----:B------:R-:W1:Y:S01]  /*0020*/  S2UR UR5, SR_CTAID.X ;  /* 0x00000000000579c3 */ /* 0x000e620000002500 */
[----:B------:R-:W-:Y:S01]  /*0030*/  HFMA2 R62, -RZ, RZ, 0, 2.384185791015625e-07 ;  /* 0x00000004ff3e7431 */ /* 0x000fe200000001ff */
[----:B------:R-:W-:Y:S01]  /*0040*/  MOV R63, 0x0 ;  /* 0x00000000003f7802 */ /* 0x000fe20000000f00 */
[----:B------:R-:W2:Y:S01]  /*0050*/  S2R R10, SR_TID.Z ;  /* 0x00000000000a7919 */ /* 0x000ea20000002300 */
[----:B------:R-:W3:Y:S01]  /*0060*/  LDCU.64 UR8, c[0x0][0x380] ;  /* 0x00007000ff0877ac */ /* 0x000ee20008000a00 */
[----:B------:R-:W-:Y:S01]  /*0070*/  HFMA2 R77, -RZ, RZ, 0, 0 ;  /* 0x00000000ff4d7431 */ /* 0x000fe200000001ff */
[----:B------:R-:W-:Y:S01]  /*0080*/  MOV R79, RZ ;  /* 0x000000ff004f7202 */ /* 0x000fe20000000f00 */
[----:B------:R-:W4:Y:S01]  /*0090*/  S2R R47, SR_CTAID.Y ;  /* 0x00000000002f7919 */ /* 0x000f220000002600 */
[----:B------:R-:W5:Y:S01]  /*00a0*/  S2UR UR7, SR_CgaCtaId ;  /* 0x00000000000779c3 */ /* 0x000f620000008800 */
[----:B------:R-:W-:Y:S01]  /*00b0*/  UMOV UR4, 0x400 ;  /* 0x0000040000047882 */ /* 0x000fe20000000000 */
[----:B------:R-:W-:Y:S01]  /*00c0*/  HFMA2 R81, -RZ, RZ, 0, 0 ;  /* 0x00000000ff517431 */ /* 0x000fe200000001ff */
[----:B------:R-:W-:Y:S01]  /*00d0*/  UIADD3 UR6, UPT, UPT, UR4, 0x380, URZ ;  /* 0x0000038004067890 */ /* 0x000fe2000fffe0ff */
[----:B------:R-:W-:Y:S01]  /*00e0*/  HFMA2 R85, -RZ, RZ, 0, 0 ;  /* 0x00000000ff557431 */ /* 0x000fe200000001ff */
[----:B------:R-:W-:Y:S01]  /*00f0*/  MOV R83, RZ ;  /* 0x000000ff00537202 */ /* 0x000fe20000000f00 */
[----:B------:R-:W2:Y:S01]  /*0100*/  LDCU.64 UR10, c[0x0][0x358] ;  /* 0x00006b00ff0a77ac */ /* 0x000ea20008000a00 */
[----:B------:R-:W-:Y:S01]  /*0110*/  MOV R87, RZ ;  /* 0x000000ff00577202 */ /* 0x000fe20000000f00 */
[----:B------:R-:W2:Y:S01]  /*0120*/  LDCU.64 UR12, c[0x0][0x388] ;  /* 0x00007100ff0c77ac */ /* 0x000ea20008000a00 */
[----:B---3--:R-:W-:-:S02]  /*0130*/  UIADD3 UR8, UP0, UPT, UR8, 0x8, URZ ;  /* 0x0000000808087890 */ /* 0x008fc4000ff1e0ff */
[----:B-1----:R-:W-:Y:S02]  /*0140*/  UIMAD UR5, UR5, 0x7, URZ ;  /* 0x00000007050578a4 */ /* 0x002fe4000f8e02ff */
[----:B------:R-:W-:Y:S02]  /*0150*/  UIADD3.X UR9, UPT, UPT, URZ, UR9, URZ, UP0, !UPT ;  /* 0x00000009ff097290 */ /* 0x000fe400087fe4ff */
[----:B------:R-:W-:Y:S01]  /*0160*/  MOV R70, UR8 ;  /* 0x0000000800467c02 */ /* 0x000fe20008000f00 */
[C---:B0-----:R-:W-:Y:S01]  /*0170*/  IMAD R5, R21.reuse, 0xb, RZ ;  /* 0x0000000b15057824 */ /* 0x041fe200078e02ff */
[C---:B------:R-:W-:Y:S01]  /*0180*/  ISETP.GT.U32.AND P6, PT, R21.reuse, 0x5, PT ;  /* 0x000000051500780c */ /* 0x040fe20003fc4070 */
[----:B-----5:R-:W-:Y:S01]  /*0190*/  ULEA UR6, UR7, UR6, 0x18 ;  /* 0x0000000607067291 */ /* 0x020fe2000f8ec0ff */
[----:B------:R-:W-:Y:S01]  /*01a0*/  SHF.L.U32 R21, R21, 0x2, RZ ;  /* 0x0000000215157819 */ /* 0x000fe200000006ff */
[C---:B--2---:R-:W-:Y:S01]  /*01b0*/  IMAD R0, R10.reuse, 0x18, RZ ;  /* 0x000000180a007824 */ /* 0x044fe200078e02ff */
[C---:B------:R-:W-:Y:S01]  /*01c0*/  IADD3 R14, PT, PT, R5.reuse, 0x7, RZ ;  /* 0x00000007050e7810 */ /* 0x040fe20007ffe0ff */
[C---:B------:R-:W-:Y:S01]  /*01d0*/  IMAD R45, R10.reuse, 0x48, R5 ;  /* 0x000000480a2d7824 */ /* 0x040fe200078e0205 */
[C---:B------:R-:W-:Y:S01]  /*01e0*/  IADD3 R2, PT, PT, R5.reuse, 0x8, RZ ;  /* 0x0000000805027810 */ /* 0x040fe20007ffe0ff */
[----:B------:R-:W-:Y:S01]  /*01f0*/  IMAD R46, R10, 0x1c, R21 ;  /* 0x0000001c0a2e7824 */ /* 0x000fe200078e0215 */
[----:B------:R-:W-:Y:S01]  /*0200*/  LOP3.LUT R16, R5, 0xffff, RZ, 0xc0, !PT ;  /* 0x0000ffff05107812 */ /* 0x000fe200078ec0ff */
[----:B------:R-:W-:Y:S01]  /*0210*/  ULEA UR4, UR7, UR4, 0x18 ;  /* 0x0000000407047291 */ /* 0x000fe2000f8ec0ff */
[----:B------:R-:W-:-:S02]  /*0220*/  LOP3.LUT R7, R14, 0xffff, RZ, 0xc0, !PT ;  /* 0x0000ffff0e077812 */ /* 0x000fc400078ec0ff */
[----:B------:R-:W-:Y:S01]  /*0230*/  LOP3.LUT R8, R2, 0xffff, RZ, 0xc0, !PT ;  /* 0x0000ffff02087812 */ /* 0x000fe200078ec0ff */
[----:B------:R-:W-:Y:S01]  /*0240*/  IMAD R3, R16, 0x5556, RZ ;  /* 0x0000555610037824 */ /* 0x000fe200078e02ff */
[----:B------:R-:W-:Y:S01]  /*0250*/  IADD3 R18, PT, PT, R5, 0xa, RZ ;  /* 0x0000000a05127810 */ /* 0x000fe20007ffe0ff */
[----:B------:R-:W-:Y:S01]  /*0260*/  IMAD R9, R7, 0x5556, RZ ;  /* 0x0000555607097824 */ /* 0x000fe200078e02ff */
[----:B------:R-:W-:Y:S01]  /*0270*/  IADD3 R17, PT, PT, R5, 0x9, RZ ;  /* 0x0000000905117810 */ /* 0x000fe20007ffe0ff */
[----:B------:R-:W-:Y:S01]  /*0280*/  IMAD R11, R8, 0x5556, RZ ;  /* 0x00005556080b7824 */ /* 0x000fe200078e02ff */
[----:B------:R-:W-:Y:S02]  /*0290*/  LOP3.LUT R12, R18, 0xffff, RZ, 0xc0, !PT ;  /* 0x0000ffff120c7812 */ /* 0x000fe400078ec0ff */
[-C--:B------:R-:W-:Y:S02]  /*02a0*/  LEA.HI R3, R3, R0.reuse, RZ, 0x10 ;  /* 0x0000000003037211 */ /* 0x080fe400078f80ff */
[-C--:B------:R-:W-:Y:S01]  /*02b0*/  LEA.HI R4, R9, R0.reuse, RZ, 0x10 ;  /* 0x0000000009047211 */ /* 0x080fe200078f80ff */
[C---:B------:R-:W-:Y:S01]  /*02c0*/  IMAD R13, R12.reuse, 0x5556, RZ ;  /* 0x000055560c0d7824 */ /* 0x040fe200078e02ff */
[----:B------:R-:W-:Y:S01]  /*02d0*/  LEA.HI R6, R11, R0, RZ, 0x10 ;  /* 0x000000000b067211 */ /* 0x000fe200078f80ff */
[----:B------:R-:W-:Y:S01]  /*02e0*/  IMAD R9, R7, 0x2aab, RZ ;  /* 0x00002aab07097824 */ /* 0x000fe200078e02ff */
[C---:B------:R-:W-:Y:S01]  /*02f0*/  ISETP.GT.U32.AND P3, PT, R3.reuse, 0xbd, PT ;  /* 0x000000bd0300780c */ /* 0x040fe20003f64070 */
[----:B------:R-:W-:Y:S01]  /*0300*/  IMAD R25, R12, 0x2aab, RZ ;  /* 0x00002aab0c197824 */ /* 0x000fe200078e02ff */
[----:B------:R-:W-:-:S02]  /*0310*/  ISETP.GT.U32.AND P4, PT, R3, 0xbc, PT ;  /* 0x000000bc0300780c */ /* 0x000fc40003f84070 */
[----:B------:R-:W-:Y:S01]  /*0320*/  ISETP.GT.U32.AND P1, PT, R6, 0xbf, PT ;  /* 0x000000bf0600780c */ /* 0x000fe20003f24070 */
[----:B------:R-:W-:Y:S01]  /*0330*/  IMAD R6, R8, 0x2aab, RZ ;  /* 0x00002aab08067824 */ /* 0x000fe200078e02ff */
[----:B------:R-:W-:Y:S02]  /*0340*/  LOP3.LUT R3, R17, 0xffff, RZ, 0xc0, !PT ;  /* 0x0000ffff11037812 */ /* 0x000fe400078ec0ff */
[----:B------:R-:W-:Y:S02]  /*0350*/  LEA.HI R0, R13, R0, RZ, 0x10 ;  /* 0x000000000d007211 */ /* 0x000fe400078f80ff */
[----:B------:R-:W-:Y:S01]  /*0360*/  SHF.R.U32.HI R9, RZ, 0x12, R9 ;  /* 0x00000012ff097819 */ /* 0x000fe20000011609 */
[----:B------:R-:W-:Y:S01]  /*0370*/  IMAD R3, R3, 0x2aab, RZ ;  /* 0x00002aab03037824 */ /* 0x000fe200078e02ff */
[----:B------:R-:W-:Y:S02]  /*0380*/  IADD3 R15, PT, PT, R5, 0x6, RZ ;  /* 0x00000006050f7810 */ /* 0x000fe40007ffe0ff */
[----:B------:R-:W-:Y:S01]  /*0390*/  ISETP.GT.U32.AND P0, PT, R4, 0xbf, PT ;  /* 0x000000bf0400780c */ /* 0x000fe20003f04070 */
[----:B------:R-:W-:Y:S01]  /*03a0*/  IMAD R4, R10, 0x3, R9 ;  /* 0x000000030a047824 */ /* 0x000fe200078e0209 */
[----:B------:R-:W-:-:S02]  /*03b0*/  ISETP.GT.U32.AND P2, PT, R0, 0xbf, PT ;  /* 0x000000bf0000780c */ /* 0x000fc40003f44070 */
[----:B------:R-:W-:Y:S02]  /*03c0*/  LOP3.LUT R0, R15, 0xffff, RZ, 0xc0, !PT ;  /* 0x0000ffff0f007812 */ /* 0x000fe400078ec0ff */
[----:B------:R-:W-:Y:S02]  /*03d0*/  SHF.R.U32.HI R6, RZ, 0x12, R6 ;  /* 0x00000012ff067819 */ /* 0x000fe40000011606 */
[----:B------:R-:W-:Y:S01]  /*03e0*/  SHF.R.U32.HI R8, RZ, 0x12, R3 ;  /* 0x00000012ff087819 */ /* 0x000fe20000011603 */
[----:B------:R-:W-:Y:S01]  /*03f0*/  IMAD R0, R0, 0x2aab, RZ ;  /* 0x00002aab00007824 */ /* 0x000fe200078e02ff */
[----:B------:R-:W-:Y:S01]  /*0400*/  ISETP.GT.U32.OR P0, PT, R4, 0x17, P0 ;  /* 0x000000170400780c */ /* 0x000fe20000704470 */
[C---:B------:R-:W-:Y:S01]  /*0410*/  IMAD R3, R10.reuse, 0x3, R6 ;  /* 0x000000030a037824 */ /* 0x040fe200078e0206 */
[----:B------:R-:W-:Y:S01]  /*0420*/  SHF.R.U32.HI R25, RZ, 0x12, R25 ;  /* 0x00000012ff197819 */ /* 0x000fe20000011619 */
[----:B------:R-:W-:Y:S01]  /*0430*/  IMAD R4, R10, 0x3, R8 ;  /* 0x000000030a047824 */ /* 0x000fe200078e0208 */
[----:B------:R-:W-:-:S02]  /*0440*/  ISETP.GT.U32.OR P5, PT, R45, 0x238, P6 ;  /* 0x000002382d00780c */ /* 0x000fc400037a4470 */
[----:B------:R-:W-:Y:S01]  /*0450*/  SHF.R.U32.HI R11, RZ, 0x12, R0 ;  /* 0x00000012ff0b7819 */ /* 0x000fe20000011600 */
[C---:B------:R-:W-:Y:S01]  /*0460*/  IMAD R7, R10.reuse, 0x3, R25 ;  /* 0x000000030a077824 */ /* 0x040fe200078e0219 */
[----:B------:R-:W-:Y:S02]  /*0470*/  PLOP3.LUT P0, PT, P0, P5, PT, 0xf8, 0x8f ;  /* 0x00000000008f781c */ /* 0x000fe4000070bf70 */
[----:B------:R-:W-:Y:S01]  /*0480*/  ISETP.GT.U32.OR P1, PT, R3, 0x17, P1 ;  /* 0x000000170300780c */ /* 0x000fe20000f24470 */
[----:B------:R-:W-:Y:S01]  /*0490*/  IMAD R0, R10, 0x3, R11 ;  /* 0x000000030a007824 */ /* 0x000fe200078e020b */
[----:B------:R-:W-:Y:S02]  /*04a0*/  ISETP.GT.U32.OR P5, PT, R45, 0x237, P6 ;  /* 0x000002372d00780c */ /* 0x000fe400037a4470 */
[C---:B------:R-:W-:Y:S02]  /*04b0*/  LOP3.LUT R3, R21.reuse, 0xffff, RZ, 0xc0, !PT ;  /* 0x0000ffff15037812 */ /* 0x040fe400078ec0ff */
[----:B------:R-:W-:-:S02]  /*04c0*/  IADD3 R19, PT, PT, R21, 0x1, RZ ;  /* 0x0000000115137810 */ /* 0x000fc40007ffe0ff */
[----:B------:R-:W-:Y:S01]  /*04d0*/  PLOP3.LUT P1, PT, P1, P5, PT, 0xf8, 0x8f ;  /* 0x00000000008f781c */ /* 0x000fe20000f2bf70 */
[----:B------:R-:W-:Y:S01]  /*04e0*/  IMAD R20, R3, 0x2493, RZ ;  /* 0x0000249303147824 */ /* 0x000fe200078e02ff */
[----:B------:R-:W-:Y:S02]  /*04f0*/  ISETP.GT.U32.OR P2, PT, R7, 0x17, P2 ;  /* 0x000000170700780c */ /* 0x000fe40001744470 */
[----:B------:R-:W-:Y:S02]  /*0500*/  ISETP.GT.U32.OR P5, PT, R45, 0x235, P6 ;  /* 0x000002352d00780c */ /* 0x000fe400037a4470 */
[----:B------:R-:W-:Y:S02]  /*0510*/  LOP3.LUT R7, R19, 0xffff, RZ, 0xc0, !PT ;  /* 0x0000ffff13077812 */ /* 0x000fe400078ec0ff */
[----:B------:R-:W-:Y:S02]  /*0520*/  ISETP.GT.U32.OR P4, PT, R4, 0x17, P4 ;  /* 0x000000170400780c */ /* 0x000fe40002784470 */
[----:B------:R-:W-:Y:S01]  /*0530*/  IADD3 R4, PT, PT, R21, 0x2, RZ ;  /* 0x0000000215047810 */ /* 0x000fe20007ffe0ff */
[----:B------:R-:W-:Y:S01]  /*0540*/  IMAD R7, R7, 0x2493, RZ ;  /* 0x0000249307077824 */ /* 0x000fe200078e02ff */
[----:B------:R-:W-:-:S02]  /*0550*/  PLOP3.LUT P2, PT, P2, P5, PT, 0xf8, 0x8f ;  /* 0x00000000008f781c */ /* 0x000fc4000174bf70 */
[----:B------:R-:W-:Y:S02]  /*0560*/  ISETP.GT.U32.OR P3, PT, R0, 0x17, P3 ;  /* 0x000000170000780c */ /* 0x000fe40001f64470 */
[----:B------:R-:W-:Y:S02]  /*0570*/  ISETP.GT.U32.OR P5, PT, R45, 0x239, P6 ;  /* 0x000002392d00780c */ /* 0x000fe400037a4470 */
[C---:B----4-:R-:W-:Y:S01]  /*0580*/  SHF.L.U32 R0, R47.reuse, 0x1, RZ ;  /* 0x000000012f007819 */ /* 0x050fe200000006ff */
[----:B------:R-:W-:Y:S01]  /*0590*/  IMAD R47, R47, 0x1c, RZ ;  /* 0x0000001c2f2f7824 */ /* 0x000fe200078e02ff */
[----:B------:R-:W-:Y:S02]  /*05a0*/  SHF.R.U32.HI R20, RZ, 0x10, R20 ;  /* 0x00000010ff147819 */ /* 0x000fe40000011614 */
[----:B------:R-:W-:Y:S02]  /*05b0*/  LOP3.LUT R12, R4, 0xffff, RZ, 0xc0, !PT ;  /* 0x0000ffff040c7812 */ /* 0x000fe400078ec0ff */
[----:B------:R-:W-:-:S02]  /*05c0*/  IADD3 R3, PT, PT, R21, 0x3, RZ ;  /* 0x0000000315037810 */ /* 0x000fc40007ffe0ff */
[----:B------:R-:W-:Y:S01]  /*05d0*/  ISETP.GT.U32.OR P6, PT, R45, 0x236, P6 ;  /* 0x000002362d00780c */ /* 0x000fe200037c4470 */
[----:B------:R-:W-:Y:S01]  /*05e0*/  IMAD R12, R12, 0x2493, RZ ;  /* 0x000024930c0c7824 */ /* 0x000fe200078e02ff */
[----:B------:R-:W-:Y:S02]  /*05f0*/  PLOP3.LUT P3, PT, P3, P5, PT, 0xf8, 0x8f ;  /* 0x00000000008f781c */ /* 0x000fe40001f6bf70 */
[CC--:B------:R-:W-:Y:S02]  /*0600*/  LOP3.LUT P5, RZ, R0.reuse, R20.reuse, RZ, 0xfc, !PT ;  /* 0x0000001400ff7212 */ /* 0x0c0fe400078afcff */
[----:B------:R-:W-:Y:S02]  /*0610*/  IADD3 R22, PT, PT, R0, R20, RZ ;  /* 0x0000001400167210 */ /* 0x000fe40007ffe0ff */
[----:B------:R-:W-:Y:S02]  /*0620*/  SHF.R.U32.HI R27, RZ, 0x10, R7 ;  /* 0x00000010ff1b7819 */ /* 0x000fe40000011607 */
[----:B------:R-:W-:-:S02]  /*0630*/  LOP3.LUT R13, R3, 0xffff, RZ, 0xc0, !PT ;  /* 0x0000ffff030d7812 */ /* 0x000fc400078ec0ff */
[----:B------:R-:W-:Y:S02]  /*0640*/  P2R R35, PR, RZ, 0x1 ;  /* 0x00000001ff237803 */ /* 0x000fe40000000000 */
[----:B------:R-:W-:Y:S01]  /*0650*/  PLOP3.LUT P4, PT, P4, P6, PT, 0xf8, 0x8f ;  /* 0x00000000008f781c */ /* 0x000fe2000278df70 */
[----:B------:R-:W-:Y:S01]  /*0660*/  IMAD R13, R13, 0x2493, RZ ;  /* 0x000024930d0d7824 */ /* 0x000fe200078e02ff */
[C---:B------:R-:W-:Y:S02]  /*0670*/  ISETP.GT.U32.OR P6, PT, R22.reuse, 0xe, !P5 ;  /* 0x0000000e1600780c */ /* 0x040fe40006fc4470 */
[----:B------:R-:W-:Y:S01]  /*0680*/  ISETP.LT.U32.AND P0, PT, R22, 0xf, P5 ;  /* 0x0000000f1600780c */ /* 0x000fe20002f01070 */
[----:B------:R-:W-:Y:S01]  /*0690*/  IMAD R22, R16, 0x2aab, RZ ;  /* 0x00002aab10167824 */ /* 0x000fe200078e02ff */
[CC--:B------:R-:W-:Y:S02]  /*06a0*/  IADD3 R7, PT, PT, R0.reuse, R27.reuse, RZ ;  /* 0x0000001b00077210 */ /* 0x0c0fe40007ffe0ff */
[----:B------:R-:W-:-:S02]  /*06b0*/  LOP3.LUT P5, RZ, R0, R27, RZ, 0xfc, !PT ;  /* 0x0000001b00ff7212 */ /* 0x000fc400078afcff */
[----:B------:R-:W-:Y:S02]  /*06c0*/  SHF.R.U32.HI R29, RZ, 0x10, R12 ;  /* 0x00000010ff1d7819 */ /* 0x000fe4000001160c */
[----:B------:R-:W-:Y:S02]  /*06d0*/  P2R R37, PR, RZ, 0x4 ;  /* 0x00000004ff257803 */ /* 0x000fe40000000000 */
[----:B------:R-:W-:Y:S02]  /*06e0*/  P2R R58, PR, RZ, 0x1 ;  /* 0x00000001ff3a7803 */ /* 0x000fe40000000000 */
[C---:B------:R-:W-:Y:S02]  /*06f0*/  ISETP.GT.U32.OR P2, PT, R7.reuse, 0xe, !P5 ;  /* 0x0000000e0700780c */ /* 0x040fe40006f44470 */
[----:B------:R-:W-:Y:S02]  /*0700*/  ISETP.LT.U32.AND P0, PT, R7, 0xf, P5 ;  /* 0x0000000f0700780c */ /* 0x000fe40002f01070 */
[----:B------:R-:W-:-:S02]  /*0710*/  IADD3 R7, PT, PT, R5, 0x1, RZ ;  /* 0x0000000105077810 */ /* 0x000fc40007ffe0ff */
[CC--:B------:R-:W-:Y:S02]  /*0720*/  IADD3 R12, PT, PT, R0.reuse, R29.reuse, RZ ;  /* 0x0000001d000c7210 */ /* 0x0c0fe40007ffe0ff */
[----:B------:R-:W-:Y:S02]  /*0730*/  LOP3.LUT P5, RZ, R0, R29, RZ, 0xfc, !PT ;  /* 0x0000001d00ff7212 */ /* 0x000fe400078afcff */
[----:B------:R-:W-:Y:S02]  /*0740*/  SHF.R.U32.HI R28, RZ, 0x10, R13 ;  /* 0x00000010ff1c7819 */ /* 0x000fe4000001160d */
[----:B------:R-:W-:Y:S02]  /*0750*/  SHF.R.U32.HI R22, RZ, 0x12, R22 ;  /* 0x00000012ff167819 */ /* 0x000fe40000011616 */
[----:B------:R-:W-:Y:S02]  /*0760*/  P2R R36, PR, RZ, 0x2 ;  /* 0x00000002ff247803 */ /* 0x000fe40000000000 */
[----:B------:R-:W-:-:S02]  /*0770*/  P2R R57, PR, RZ, 0x1 ;  /* 0x00000001ff397803 */ /* 0x000fc40000000000 */
[----:B------:R-:W-:Y:S02]  /*0780*/  LOP3.LUT R13, R7, 0xffff, RZ, 0xc0, !PT ;  /* 0x0000ffff070d7812 */ /* 0x000fe400078ec0ff */
[C---:B------:R-:W-:Y:S02]  /*0790*/  ISETP.GT.U32.OR P1, PT, R12.reuse, 0xe, !P5 ;  /* 0x0000000e0c00780c */ /* 0x040fe40006f24470 */
[----:B------:R-:W-:Y:S01]  /*07a0*/  ISETP.LT.U32.AND P0, PT, R12, 0xf, P5 ;  /* 0x0000000f0c00780c */ /* 0x000fe20002f01070 */
[----:B------:R-:W-:Y:S01]  /*07b0*/  IMAD R24, R13, 0x2aab, RZ ;  /* 0x00002aab0d187824 */ /* 0x000fe200078e02ff */
[CC--:B------:R-:W-:Y:S02]  /*07c0*/  IADD3 R12, PT, PT, R0.reuse, R28.reuse, RZ ;  /* 0x0000001c000c7210 */ /* 0x0c0fe40007ffe0ff */
[----:B------:R-:W-:Y:S02]  /*07d0*/  LOP3.LUT P5, RZ, R0, R28, RZ, 0xfc, !PT ;  /* 0x0000001c00ff7212 */ /* 0x000fe400078afcff */
[----:B------:R-:W-:-:S02]  /*07e0*/  PRMT R16, R22, 0x9910, RZ ;  /* 0x0000991016107816 */ /* 0x000fc400000000ff */
[----:B------:R-:W-:Y:S02]  /*07f0*/  P2R R56, PR, RZ, 0x1 ;  /* 0x00000001ff387803 */ /* 0x000fe40000000000 */
[C---:B------:R-:W-:Y:S02]  /*0800*/  ISETP.GT.U32.OR P0, PT, R12.reuse, 0xe, !P5 ;  /* 0x0000000e0c00780c */ /* 0x040fe40006f04470 */
[----:B------:R-:W-:Y:S02]  /*0810*/  ISETP.LT.U32.AND P5, PT, R12, 0xf, P5 ;  /* 0x0000000f0c00780c */ /* 0x000fe40002fa1070 */
[----:B------:R-:W-:Y:S02]  /*0820*/  MOV R0, R16 ;  /* 0x0000001000007202 */ /* 0x000fe40000000f00 */
[C---:B------:R-:W-:Y:S02]  /*0830*/  IADD3 R12, PT, PT, R5.reuse, 0x2, RZ ;  /* 0x00000002050c7810 */ /* 0x040fe40007ffe0ff */
[----:B------:R-:W-:Y:S01]  /*0840*/  SHF.R.U32.HI R24, RZ, 0x12, R24 ;  /* 0x00000012ff187819 */ /* 0x000fe20000011618 */
[----:B------:R-:W-:Y:S01]  /*0850*/  IMAD R0, R0, 0x18, RZ ;  /* 0x0000001800007824 */ /* 0x000fe200078e02ff */
[----:B------:R-:W-:-:S02]  /*0860*/  IADD3 R13, PT, PT, R5, 0x3, RZ ;  /* 0x00000003050d7810 */ /* 0x000fc40007ffe0ff */
[----:B------:R-:W-:Y:S02]  /*0870*/  LOP3.LUT R23, R12, 0xffff, RZ, 0xc0, !PT ;  /* 0x0000ffff0c177812 */ /* 0x000fe400078ec0ff */
[----:B------:R-:W-:Y:S02]  /*0880*/  PRMT R33, R24, 0x9910, RZ ;  /* 0x0000991018217816 */ /* 0x000fe400000000ff */
[----:B------:R-:W-:Y:S01]  /*0890*/  LOP3.LUT R26, R13, 0xffff, RZ, 0xc0, !PT ;  /* 0x0000ffff0d1a7812 */ /* 0x000fe200078ec0ff */
[----:B------:R-:W-:Y:S01]  /*08a0*/  IMAD R23, R23, 0x2aab, RZ ;  /* 0x00002aab17177824 */ /* 0x000fe200078e02ff */
[----:B------:R-:W-:Y:S02]  /*08b0*/  IADD3 R16, PT, PT, R5, 0x4, RZ ;  /* 0x0000000405107810 */ /* 0x000fe40007ffe0ff */
[----:B------:R-:W-:Y:S01]  /*08c0*/  IADD3 R32, PT, PT, RZ, -R0, RZ ;  /* 0x80000000ff207210 */ /* 0x000fe20007ffe0ff */
[----:B------:R-:W-:Y:S01]  /*08d0*/  IMAD R30, R26, 0x2aab, RZ ;  /* 0x00002aab1a1e7824 */ /* 0x000fe200078e02ff */
[----:B------:R-:W-:-:S02]  /*08e0*/  MOV R0, R33 ;  /* 0x0000002100007202 */ /* 0x000fc40000000f00 */
[----:B------:R-:W-:Y:S02]  /*08f0*/  LOP3.LUT R31, R16, 0xffff, RZ, 0xc0, !PT ;  /* 0x0000ffff101f7812 */ /* 0x000fe400078ec0ff */
[----:B------:R-:W-:Y:S01]  /*0900*/  PRMT R26, R32, 0x7710, RZ ;  /* 0x00007710201a7816 */ /* 0x000fe200000000ff */
[----:B------:R-:W-:Y:S01]  /*0910*/  IMAD R0, R0, 0x18, RZ ;  /* 0x0000001800007824 */ /* 0x000fe200078e02ff */
[----:B------:R-:W-:Y:S01]  /*0920*/  SHF.R.U32.HI R23, RZ, 0x12, R23 ;  /* 0x00000012ff177819 */ /* 0x000fe20000011617 */
[----:B------:R-:W-:Y:S01]  /*0930*/  IMAD R31, R31, 0x2aab, RZ ;  /* 0x00002aab1f1f7824 */ /* 0x000fe200078e02ff */
[C---:B------:R-:W-:Y:S02]  /*0940*/  IADD3 R26, PT, PT, R5.reuse, R26, RZ ;  /* 0x0000001a051a7210 */ /* 0x040fe40007ffe0ff */
[----:B------:R-:W-:Y:S02]  /*0950*/  IADD3 R33, PT, PT, R5, 0x5, RZ ;  /* 0x0000000505217810 */ /* 0x000fe40007ffe0ff */
[----:B------:R-:W-:-:S02]  /*0960*/  PRMT R5, R23, 0x9910, RZ ;  /* 0x0000991017057816 */ /* 0x000fc400000000ff */
[----:B------:R-:W-:Y:S02]  /*0970*/  SHF.R.U32.HI R30, RZ, 0x12, R30 ;  /* 0x00000012ff1e7819 */ /* 0x000fe4000001161e */
[----:B------:R-:W-:Y:S02]  /*0980*/  IADD3 R32, PT, PT, RZ, -R0, RZ ;  /* 0x80000000ff207210 */ /* 0x000fe40007ffe0ff */
[----:B------:R-:W-:Y:S02]  /*0990*/  MOV R0, R5 ;  /* 0x0000000500007202 */ /* 0x000fe40000000f00 */
[----:B------:R-:W-:Y:S02]  /*09a0*/  SHF.R.U32.HI R31, RZ, 0x12, R31 ;  /* 0x00000012ff1f7819 */ /* 0x000fe4000001161f */
[----:B------:R-:W-:Y:S01]  /*09b0*/  PRMT R34, R30, 0x9910, RZ ;  /* 0x000099101e227816 */ /* 0x000fe200000000ff */
[----:B------:R-:W-:Y:S01]  /*09c0*/  IMAD R0, R0, 0x18, RZ ;  /* 0x0000001800007824 */ /* 0x000fe200078e02ff */
[----:B------:R-:W-:-:S02]  /*09d0*/  PRMT R32, R32, 0x7710, RZ ;  /* 0x0000771020207816 */ /* 0x000fc400000000ff */
[----:B------:R-:W-:Y:S02]  /*09e0*/  LOP3.LUT R39, R33, 0xffff, RZ, 0xc0, !PT ;  /* 0x0000ffff21277812 */ /* 0x000fe400078ec0ff */
[----:B------:R-:W-:Y:S02]  /*09f0*/  PRMT R38, R31, 0x9910, RZ ;  /* 0x000099101f267816 */ /* 0x000fe400000000ff */
[----:B------:R-:W-:Y:S01]  /*0a00*/  IADD3 R5, PT, PT, R7, R32, RZ ;  /* 0x0000002007057210 */ /* 0x000fe20007ffe0ff */
[----:B------:R-:W-:Y:S01]  /*0a10*/  IMAD R7, R34, 0x18, RZ ;  /* 0x0000001822077824 */ /* 0x000fe200078e02ff */
[----:B------:R-:W-:Y:S01]  /*0a20*/  PRMT R40, R11, 0x9910, RZ ;  /* 0x000099100b287816 */ /* 0x000fe200000000ff */
[----:B------:R-:W-:Y:S01]  /*0a30*/  IMAD R34, R39, 0x2aab, RZ ;  /* 0x00002aab27227824 */ /* 0x000fe200078e02ff */
[----:B------:R-:W-:Y:S01]  /*0a40*/  IADD3 R39, PT, PT, RZ, -R0, RZ ;  /* 0x80000000ff277210 */ /* 0x000fe20007ffe0ff */
[----:B------:R-:W-:Y:S01]  /*0a50*/  IMAD R32, R38, 0x18, RZ ;  /* 0x0000001826207824 */ /* 0x000fe200078e02ff */
[----:B------:R-:W0:Y:S01]  /*0a60*/  S2R R0, SR_CTAID.Z ;  /* 0x0000000000007919 */ /* 0x000e220000002700 */
[----:B------:R-:W-:-:S02]  /*0a70*/  IADD3 R38, PT, PT, RZ, -R7, RZ ;  /* 0x80000007ff267210 */ /* 0x000fc40007ffe0ff */
[----:B------:R-:W-:Y:S02]  /*0a80*/  SHF.R.U32.HI R34, RZ, 0x12, R34 ;  /* 0x00000012ff227819 */ /* 0x000fe40000011622 */
[----:B------:R-:W-:Y:S02]  /*0a90*/  PRMT R7, R39, 0x7710, RZ ;  /* 0x0000771027077816 */ /* 0x000fe400000000ff */
[----:B------:R-:W-:Y:S02]  /*0aa0*/  IADD3 R39, PT, PT, RZ, -R32, RZ ;  /* 0x80000020ff277210 */ /* 0x000fe40007ffe0ff */
[----:B------:R-:W-:Y:S02]  /*0ab0*/  PRMT R32, R38, 0x7710, RZ ;  /* 0x0000771026207816 */ /* 0x000fe400000000ff */
[----:B------:R-:W-:Y:S02]  /*0ac0*/  PRMT R38, R34, 0x9910, RZ ;  /* 0x0000991022267816 */ /* 0x000fe400000000ff */
[----:B------:R-:W-:-:S02]  /*0ad0*/  IADD3 R7, PT, PT, R12, R7, RZ ;  /* 0x000000070c077210 */ /* 0x000fc40007ffe0ff */
[----:B------:R-:W-:Y:S02]  /*0ae0*/  IADD3 R12, PT, PT, R13, R32, RZ ;  /* 0x000000200d0c7210 */ /* 0x000fe40007ffe0ff */
[----:B------:R-:W-:Y:S02]  /*0af0*/  PRMT R39, R39, 0x7710, RZ ;  /* 0x0000771027277816 */ /* 0x000fe400000000ff */
[----:B------:R-:W-:Y:S02]  /*0b00*/  MOV R32, R38 ;  /* 0x0000002600207202 */ /* 0x000fe40000000f00 */
[----:B------:R-:W-:Y:S02]  /*0b10*/  MOV R38, R40 ;  /* 0x0000002800267202 */ /* 0x000fe40000000f00 */
[----:B------:R-:W-:Y:S01]  /*0b20*/  IADD3 R13, PT, PT, R16, R39, RZ ;  /* 0x00000027100d7210 */ /* 0x000fe20007ffe0ff */
[----:B------:R-:W-:Y:S01]  /*0b30*/  IMAD R16, R32, 0x18, RZ ;  /* 0x0000001820107824 */ /* 0x000fe200078e02ff */
[----:B------:R-:W-:Y:S01]  /*0b40*/  PRMT R40, R20, 0x9910, RZ ;  /* 0x0000991014287816 */ /* 0x000fe200000000ff */
[----:B------:R-:W-:Y:S01]  /*0b50*/  IMAD R32, R38, 0x18, RZ ;  /* 0x0000001826207824 */ /* 0x000fe200078e02ff */
[----:B------:R-:W-:-:S02]  /*0b60*/  PRMT R39, R9, 0x9910, RZ ;  /* 0x0000991009277816 */ /* 0x000fc400000000ff */
[----:B------:R-:W-:Y:S02]  /*0b70*/  PRMT R41, R6, 0x9910, RZ ;  /* 0x0000991006297816 */ /* 0x000fe400000000ff */
[----:B------:R-:W-:Y:S02]  /*0b80*/  MOV R38, R40 ;  /* 0x0000002800267202 */ /* 0x000fe40000000f00 */
[----:B------:R-:W-:Y:S01]  /*0b90*/  IADD3 R40, PT, PT, RZ, -R16, RZ ;  /* 0x80000010ff287210 */ /* 0x000fe20007ffe0ff */
[----:B------:R-:W-:Y:S01]  /*0ba0*/  IMAD R16, R39, 0x18, RZ ;  /* 0x0000001827107824 */ /* 0x000fe200078e02ff */
[----:B------:R-:W-:Y:S02]  /*0bb0*/  MOV R39, R41 ;  /* 0x0000002900277202 */ /* 0x000fe40000000f00 */
[----:B------:R-:W-:Y:S02]  /*0bc0*/  IADD3 R41, PT, PT, RZ, -R32, RZ ;  /* 0x80000020ff297210 */ /* 0x000fe40007ffe0ff */
[----:B------:R-:W-:-:S02]  /*0bd0*/  PRMT R40, R40, 0x7710, RZ ;  /* 0x0000771028287816 */ /* 0x000fc400000000ff */
[----:B------:R-:W-:Y:S02]  /*0be0*/  LEA R32, R38, -R38, 0x3 ;  /* 0x8000002626207211 */ /* 0x000fe400078e18ff */
[----:B------:R-:W-:Y:S02]  /*0bf0*/  IADD3 R42, PT, PT, RZ, -R16, RZ ;  /* 0x80000010ff2a7210 */ /* 0x000fe40007ffe0ff */
[----:B------:R-:W-:Y:S02]  /*0c00*/  PRMT R38, R41, 0x7710, RZ ;  /* 0x0000771029267816 */ /* 0x000fe400000000ff */
[----:B------:R-:W-:Y:S01]  /*0c10*/  IADD3 R16, PT, PT, R33, R40, RZ ;  /* 0x0000002821107210 */ /* 0x000fe20007ffe0ff */
[----:B------:R-:W-:Y:S01]  /*0c20*/  IMAD R33, R39, 0x18, RZ ;  /* 0x0000001827217824 */ /* 0x000fe200078e02ff */
[----:B------:R-:W-:Y:S02]  /*0c30*/  IADD3 R15, PT, PT, R15, R38, RZ ;  /* 0x000000260f0f7210 */ /* 0x000fe40007ffe0ff */
[----:B------:R-:W-:-:S02]  /*0c40*/  PRMT R39, R42, 0x7710, RZ ;  /* 0x000077102a277816 */ /* 0x000fc400000000ff */
[----:B------:R-:W-:Y:S02]  /*0c50*/  IADD3 R32, PT, PT, RZ, -R32, RZ ;  /* 0x80000020ff207210 */ /* 0x000fe40007ffe0ff */
[----:B0-----:R-:W-:Y:S02]  /*0c60*/  LEA R38, R0, R10, 0x3 ;  /* 0x0000000a00267211 */ /* 0x001fe400078e18ff */
[----:B------:R-:W-:Y:S02]  /*0c70*/  IADD3 R33, PT, PT, RZ, -R33, RZ ;  /* 0x80000021ff217210 */ /* 0x000fe40007ffe0ff */
[----:B------:R-:W-:Y:S01]  /*0c80*/  IADD3 R14, PT, PT, R14, R39, RZ ;  /* 0x000000270e0e7210 */ /* 0x000fe20007ffe0ff */
[----:B------:R-:W-:Y:S01]  /*0c90*/  IMAD R39, R38, 0xd80, RZ ;  /* 0x00000d8026277824 */ /* 0x000fe200078e02ff */
[----:B------:R-:W-:Y:S01]  /*0ca0*/  PRMT R32, R32, 0x7710, RZ ;  /* 0x0000771020207816 */ /* 0x000fe200000000ff */
[----:B------:R-:W-:Y:S01]  /*0cb0*/  IMAD R38, R10, 0xc4, R47 ;  /* 0x000000c40a267824 */ /* 0x000fe200078e022f */
[----:B------:R-:W-:Y:S01]  /*0cc0*/  PRMT R41, R33, 0x7710, RZ ;  /* 0x0000771021297816 */ /* 0x000fe200000000ff */
[--C-:B------:R-:W-:Y:S01]  /*0cd0*/  IMAD R10, R25, 0x480, R39.reuse ;  /* 0x00000480190a7824 */ /* 0x100fe200078e0227 */
[----:B------:R-:W-:Y:S01]  /*0ce0*/  IADD3 R33, PT, PT, R21, R32, RZ ;  /* 0x0000002015217210 */ /* 0x000fe20007ffe0ff */
[--C-:B------:R-:W-:Y:S01]  /*0cf0*/  IMAD R21, R34, 0x480, R39.reuse ;  /* 0x0000048022157824 */ /* 0x100fe200078e0227 */
[----:B------:R-:W-:Y:S01]  /*0d00*/  IADD3 R2, PT, PT, R2, R41, RZ ;  /* 0x0000002902027210 */ /* 0x000fe20007ffe0ff */
[--C-:B------:R-:W-:Y:S01]  /*0d10*/  IMAD R32, R22, 0x480, R39.reuse ;  /* 0x0000048016207824 */ /* 0x100fe200078e0227 */
[----:B------:R-:W-:Y:S01]  /*0d20*/  PRMT R34, R8, 0x9910, RZ ;  /* 0x0000991008227816 */ /* 0x000fe200000000ff */
[--C-:B------:R-:W-:Y:S01]  /*0d30*/  IMAD R40, R20, 0xe, R38.reuse ;  /* 0x0000000e14287824 */ /* 0x100fe200078e0226 */
[----:B------:R-:W-:Y:S01]  /*0d40*/  PRMT R41, R25, 0x9910, RZ ;  /* 0x0000991019297816 */ /* 0x000fe200000000ff */
[--C-:B------:R-:W-:Y:S01]  /*0d50*/  IMAD R24, R24, 0x480, R39.reuse ;  /* 0x0000048018187824 */ /* 0x100fe200078e0227 */
[----:B------:R-:W-:Y:S01]  /*0d60*/  PRMT R25, R27, 0x9910, RZ ;  /* 0x000099101b197816 */ /* 0x000fe200000000ff */
[--C-:B------:R-:W-:Y:S01]  /*0d70*/  IMAD R23, R23, 0x480, R39.reuse ;  /* 0x0000048017177824 */ /* 0x100fe200078e0227 */
[----:B------:R-:W-:Y:S01]  /*0d80*/  LOP3.LUT R33, R33, 0xffff, RZ, 0xc0, !PT ;  /* 0x0000ffff21217812 */ /* 0x000fe200078ec0ff */
[--C-:B------:R-:W-:Y:S01]  /*0d90*/  IMAD R22, R30, 0x480, R39.reuse ;  /* 0x000004801e167824 */ /* 0x100fe200078e0227 */
[----:B------:R-:W-:Y:S01]  /*0da0*/  P2R R55, PR, RZ, 0x20 ;  /* 0x00000020ff377803 */ /* 0x000fe20000000000 */
[--C-:B------:R-:W-:Y:S01]  /*0db0*/  IMAD R20, R31, 0x480, R39.reuse ;  /* 0x000004801f147824 */ /* 0x100fe200078e0227 */
[----:B------:R-:W-:Y:S01]  /*0dc0*/  LOP3.LUT P5, RZ, R33, UR5, RZ, 0xfc, !PT ;  /* 0x0000000521ff7c12 */ /* 0x000fe2000f8afcff */
[--C-:B------:R-:W-:Y:S01]  /*0dd0*/  IMAD R11, R11, 0x480, R39.reuse ;  /* 0x000004800b0b7824 */ /* 0x100fe200078e0227 */
[----:B------:R-:W-:Y:S01]  /*0de0*/  PRMT R14, R14, 0x9910, RZ ;  /* 0x000099100e0e7816 */ /* 0x000fe200000000ff */
[--C-:B------:R-:W-:Y:S01]  /*0df0*/  IMAD R9, R9, 0x480, R39.reuse ;  /* 0x0000048009097824 */ /* 0x100fe200078e0227 */
[----:B------:R-:W-:Y:S01]  /*0e00*/  PLOP3.LUT P5, PT, P6, P5, PT, 0xf2, 0x2f ;  /* 0x00000000002f781c */ /* 0x000fe200037abe72 */
[--C-:B------:R-:W-:Y:S01]  /*0e10*/  IMAD R6, R6, 0x480, R39.reuse ;  /* 0x0000048006067824 */ /* 0x100fe200078e0227 */
[----:B------:R-:W-:Y:S01]  /*0e20*/  LEA R45, R45, UR6, 0x2 ;  /* 0x000000062d2d7c11 */ /* 0x000fe2000f8e10ff */
[----:B------:R-:W-:Y:S01]  /*0e30*/  IMAD R8, R8, 0x480, R39 ;  /* 0x0000048008087824 */ /* 0x000fe200078e0227 */
[C---:B------:R-:W-:Y:S01]  /*0e40*/  PRMT R39, R29.reuse, 0x9910, RZ ;  /* 0x000099101d277816 */ /* 0x040fe200000000ff */
[--C-:B------:R-:W-:Y:S01]  /*0e50*/  IMAD R30, R29, 0xe, R38.reuse ;  /* 0x0000000e1d1e7824 */ /* 0x100fe200078e0226 */
[----:B------:R-:W-:Y:S01]  /*0e60*/  MOV R29, R34 ;  /* 0x00000022001d7202 */ /* 0x000fe20000000f00 */
[--C-:B------:R-:W-:Y:S01]  /*0e70*/  IMAD R31, R27, 0xe, R38.reuse ;  /* 0x0000000e1b1f7824 */ /* 0x100fe200078e0226 */
[----:B------:R-:W-:Y:S01]  /*0e80*/  MOV R27, R25 ;  /* 0x00000019001b7202 */ /* 0x000fe20000000f00 */
[----:B------:R-:W-:Y:S01]  /*0e90*/  IMAD R25, R28, 0xe, R38 ;  /* 0x0000000e1c197824 */ /* 0x000fe200078e0226 */
[----:B------:R-:W-:-:S02]  /*0ea0*/  MOV R34, R41 ;  /* 0x0000002900227202 */ /* 0x000fc40000000f00 */
[----:B------:R-:W-:Y:S01]  /*0eb0*/  PRMT R38, R28, 0x9910, RZ ;  /* 0x000099101c267816 */ /* 0x000fe200000000ff */
[----:B------:R-:W-:Y:S01]  /*0ec0*/  IMAD R28, R29, 0x18, RZ ;  /* 0x000000181d1c7824 */ /* 0x000fe200078e02ff */
[----:B------:R-:W-:Y:S01]  /*0ed0*/  LEA R27, R27, -R27, 0x3 ;  /* 0x8000001b1b1b7211 */ /* 0x000fe200078e18ff */
[----:B------:R-:W-:Y:S01]  /*0ee0*/  IMAD R29, R34, 0x18, RZ ;  /* 0x00000018221d7824 */ /* 0x000fe200078e02ff */
[----:B------:R-:W-:Y:S02]  /*0ef0*/  MOV R34, R39 ;  /* 0x0000002700227202 */ /* 0x000fe40000000f00 */
[----:B------:R-:W-:Y:S02]  /*0f00*/  IADD3 R42, PT, PT, RZ, -R28, RZ ;  /* 0x8000001cff2a7210 */ /* 0x000fe40007ffe0ff */
[----:B------:R-:W-:Y:S02]  /*0f10*/  IADD3 R28, PT, PT, RZ, -R27, RZ ;  /* 0x8000001bff1c7210 */ /* 0x000fe40007ffe0ff */
[----:B------:R-:W-:-:S02]  /*0f20*/  IADD3 R29, PT, PT, RZ, -R29, RZ ;  /* 0x8000001dff1d7210 */ /* 0x000fc40007ffe0ff */
[----:B------:R-:W-:Y:S02]  /*0f30*/  LEA R27, R34, -R34, 0x3 ;  /* 0x80000022221b7211 */ /* 0x000fe400078e18ff */
[----:B------:R-:W-:Y:S02]  /*0f40*/  PRMT R34, R28, 0x7710, RZ ;  /* 0x000077101c227816 */ /* 0x000fe400000000ff */
[----:B------:R-:W-:Y:S02]  /*0f50*/  LEA R28, R38, -R38, 0x3 ;  /* 0x80000026261c7211 */ /* 0x000fe400078e18ff */
[----:B------:R-:W-:Y:S02]  /*0f60*/  PRMT R29, R29, 0x7710, RZ ;  /* 0x000077101d1d7816 */ /* 0x000fe400000000ff */
[----:B------:R-:W-:Y:S02]  /*0f70*/  IADD3 R27, PT, PT, RZ, -R27, RZ ;  /* 0x8000001bff1b7210 */ /* 0x000fe40007ffe0ff */
[----:B------:R-:W-:-:S02]  /*0f80*/  IADD3 R28, PT, PT, RZ, -R28, RZ ;  /* 0x8000001cff1c7210 */ /* 0x000fc40007ffe0ff */
[----:B------:R-:W-:Y:S02]  /*0f90*/  IADD3 R18, PT, PT, R18, R29, RZ ;  /* 0x0000001d12127210 */ /* 0x000fe40007ffe0ff */
[----:B------:R-:W-:Y:S02]  /*0fa0*/  PRMT R29, R26, 0x9910, RZ ;  /* 0x000099101a1d7816 */ /* 0x000fe400000000ff */
[----:B------:R-:W-:Y:S02]  /*0fb0*/  PRMT R27, R27, 0x7710, RZ ;  /* 0x000077101b1b7816 */ /* 0x000fe400000000ff */
[----:B------:R-:W-:Y:S02]  /*0fc0*/  PRMT R26, R28, 0x7710, RZ ;  /* 0x000077101c1a7816 */ /* 0x000fe400000000ff */
[----:B------:R-:W-:Y:S02]  /*0fd0*/  IADD3 R4, PT, PT, R4, R27, RZ ;  /* 0x0000001b04047210 */ /* 0x000fe40007ffe0ff */
[----:B------:R-:W-:-:S02]  /*0fe0*/  IADD3 R27, PT, PT, R3, R26, RZ ;  /* 0x0000001a031b7210 */ /* 0x000fc40007ffe0ff */
[----:B------:R-:W-:Y:S02]  /*0ff0*/  IADD3 R3, PT, PT, R33, UR5, RZ ;  /* 0x0000000521037c10 */ /* 0x000fe4000fffe0ff */
[----:B------:R-:W-:Y:S02]  /*1000*/  IADD3 R19, PT, PT, R19, R34, RZ ;  /* 0x0000002213137210 */ /* 0x000fe40007ffe0ff */
[----:B------:R-:W-:Y:S02]  /*1010*/  P2R R54, PR, RZ, 0x20 ;  /* 0x00000020ff367803 */ /* 0x000fe40000000000 */
[----:B------:R-:W-:Y:S02]  /*1020*/  ISETP.GT.U32.OR P5, PT, R3, 0xc, P6 ;  /* 0x0000000c0300780c */ /* 0x000fe400037a4470 */
[----:B------:R-:W-:Y:S02]  /*1030*/  LOP3.LUT R19, R19, 0xffff, RZ, 0xc0, !PT ;  /* 0x0000ffff13137812 */ /* 0x000fe400078ec0ff */
[----:B------:R-:W-:-:S02]  /*1040*/  P2R R50, PR, RZ, 0x20 ;  /* 0x00000020ff327803 */ /* 0x000fc40000000000 */
[----:B------:R-:W-:Y:S02]  /*1050*/  LOP3.LUT R26, R4, 0xffff, RZ, 0xc0, !PT ;  /* 0x0000ffff041a7812 */ /* 0x000fe400078ec0ff */
[C---:B------:R-:W-:Y:S02]  /*1060*/  LOP3.LUT P5, RZ, R19.reuse, UR5, RZ, 0xfc, !PT ;  /* 0x0000000513ff7c12 */ /* 0x040fe4000f8afcff */
[----:B------:R-:W-:Y:S02]  /*1070*/  IADD3 R4, PT, PT, R19, UR5, RZ ;  /* 0x0000000513047c10 */ /* 0x000fe4000fffe0ff */
[----:B------:R-:W-:Y:S02]  /*1080*/  PLOP3.LUT P6, PT, P2, P5, PT, 0xf2, 0x2f ;  /* 0x00000000002f781c */ /* 0x000fe400017cbe72 */
[----:B------:R-:W-:Y:S02]  /*1090*/  ISETP.GT.U32.OR P5, PT, R4, 0xc, P2 ;  /* 0x0000000c0400780c */ /* 0x000fe400017a4470 */
[----:B------:R-:W-:-:S02]  /*10a0*/  PRMT R19, R5, 0x9910, RZ ;  /* 0x0000991005137816 */ /* 0x000fc400000000ff */
[----:B------:R-:W-:Y:S02]  /*10b0*/  P2R R49, PR, RZ, 0x20 ;  /* 0x00000020ff317803 */ /* 0x000fe40000000000 */
[C---:B------:R-:W-:Y:S02]  /*10c0*/  LOP3.LUT P5, RZ, R26.reuse, UR5, RZ, 0xfc, !PT ;  /* 0x000000051aff7c12 */ /* 0x040fe4000f8afcff */
[----:B------:R-:W-:Y:S02]  /*10d0*/  IADD3 R5, PT, PT, R26, UR5, RZ ;  /* 0x000000051a057c10 */ /* 0x000fe4000fffe0ff */
[----:B------:R-:W-:Y:S02]  /*10e0*/  P2R R53, PR, RZ, 0x40 ;  /* 0x00000040ff357803 */ /* 0x000fe40000000000 */
[----:B------:R-:W-:Y:S02]  /*10f0*/  LOP3.LUT R27, R27, 0xffff, RZ, 0xc0, !PT ;  /* 0x0000ffff1b1b7812 */ /* 0x000fe400078ec0ff */
[----:B------:R-:W-:-:S02]  /*1100*/  PLOP3.LUT P6, PT, P1, P5, PT, 0xf2, 0x2f ;  /* 0x00000000002f781c */ /* 0x000fc40000fcbe72 */
[----:B------:R-:W-:Y:S02]  /*1110*/  ISETP.GT.U32.OR P5, PT, R5, 0xc, P1 ;  /* 0x0000000c0500780c */ /* 0x000fe40000fa4470 */
[C---:B------:R-:W-:Y:S02]  /*1120*/  IADD3 R26, PT, PT, R27.reuse, UR5, RZ ;  /* 0x000000051b1a7c10 */ /* 0x040fe4000fffe0ff */
[----:B------:R-:W-:Y:S02]  /*1130*/  P2R R48, PR, RZ, 0x20 ;  /* 0x00000020ff307803 */ /* 0x000fe40000000000 */
[----:B------:R-:W-:Y:S02]  /*1140*/  LOP3.LUT P5, RZ, R27, UR5, RZ, 0xfc, !PT ;  /* 0x000000051bff7c12 */ /* 0x000fe4000f8afcff */
[----:B------:R-:W-:Y:S02]  /*1150*/  PRMT R28, R7, 0x9910, RZ ;  /* 0x00009910071c7816 */ /* 0x000fe400000000ff */
[----:B------:R-:W-:-:S02]  /*1160*/  IADD3 R7, PT, PT, R26, -0xf, R25 ;  /* 0xfffffff11a077810 */ /* 0x000fc40007ffe019 */
[----:B------:R-:W-:Y:S02]  /*1170*/  P2R R52, PR, RZ, 0x40 ;  /* 0x00000040ff347803 */ /* 0x000fe40000000000 */
[----:B------:R-:W-:Y:S02]  /*1180*/  PRMT R25, R12, 0x9910, RZ ;  /* 0x000099100c197816 */ /* 0x000fe400000000ff */
[----:B------:R-:W-:Y:S02]  /*1190*/  PLOP3.LUT P6, PT, P0, P5, PT, 0xf2, 0x2f ;  /* 0x00000000002f781c */ /* 0x000fe400007cbe72 */
[----:B------:R-:W-:Y:S02]  /*11a0*/  ISETP.GT.U32.OR P5, PT, R26, 0xc, P0 ;  /* 0x0000000c1a00780c */ /* 0x000fe400007a4470 */
[----:B------:R-:W-:Y:S02]  /*11b0*/  MOV R12, R28 ;  /* 0x0000001c000c7202 */ /* 0x000fe40000000f00 */
[----:B------:R-:W-:-:S02]  /*11c0*/  LEA R19, R19, R19, 0x1 ;  /* 0x0000001313137211 */ /* 0x000fc400078e08ff */
[----:B------:R-:W-:Y:S02]  /*11d0*/  PRMT R26, R13, 0x9910, RZ ;  /* 0x000099100d1a7816 */ /* 0x000fe400000000ff */
[----:B------:R-:W-:Y:S02]  /*11e0*/  PRMT R27, R16, 0x9910, RZ ;  /* 0x00009910101b7816 */ /* 0x000fe400000000ff */
[----:B------:R-:W-:Y:S02]  /*11f0*/  MOV R13, R25 ;  /* 0x00000019000d7202 */ /* 0x000fe40000000f00 */
[----:B------:R-:W-:Y:S02]  /*1200*/  LEA R12, R12, R12, 0x1 ;  /* 0x0000000c0c0c7211 */ /* 0x000fe400078e08ff */
[----:B------:R-:W-:Y:S02]  /*1210*/  LOP3.LUT R19, R24, 0xffff, R19, 0xf8, !PT ;  /* 0x0000ffff18137812 */ /* 0x000fe400078ef813 */
[----:B------:R-:W-:-:S02]  /*1220*/  MOV R16, R26 ;  /* 0x0000001a00107202 */ /* 0x000fc40000000f00 */
[----:B------:R-:W-:Y:S01]  /*1230*/  MOV R24, R27 ;  /* 0x0000001b00187202 */ /* 0x000fe20000000f00 */
[----:B------:R-:W-:Y:S01]  /*1240*/  IMAD.WIDE.U32 R72, R19, 0x4, R62 ;  /* 0x0000000413487825 */ /* 0x000fe200078e003e */
[----:B------:R-:W-:Y:S02]  /*1250*/  LEA R13, R13, R13, 0x1 ;  /* 0x0000000d0d0d7211 */ /* 0x000fe400078e08ff */
[----:B------:R-:W-:Y:S02]  /*1260*/  PRMT R25, R15, 0x9910, RZ ;  /* 0x000099100f197816 */ /* 0x000fe400000000ff */
[----:B------:R-:W-:Y:S02]  /*1270*/  LOP3.LUT R23, R23, 0xffff, R12, 0xf8, !PT ;  /* 0x0000ffff17177812 */ /* 0x000fe400078ef80c */
[----:B------:R-:W-:Y:S02]  /*1280*/  LEA R15, R16, R16, 0x1 ;  /* 0x00000010100f7211 */ /* 0x000fe400078e08ff */
[----:B------:R-:W-:Y:S01]  /*1290*/  LEA R12, R24, R24, 0x1 ;  /* 0x00000018180c7211 */ /* 0x000fe200078e08ff */
[----:B------:R-:W-:Y:S01]  /*12a0*/  IMAD.WIDE.U32 R68, R23, 0x4, R62 ;  /* 0x0000000417447825 */ /* 0x000fe200078e003e */
[----:B------:R-:W-:-:S02]  /*12b0*/  LOP3.LUT R13, R22, 0xffff, R13, 0xf8, !PT ;  /* 0x0000ffff160d7812 */ /* 0x000fc400078ef80d */
[----:B------:R-:W-:Y:S02]  /*12c0*/  MOV R16, R25 ;  /* 0x0000001900107202 */ /* 0x000fe40000000f00 */
[----:B------:R-:W-:Y:S01]  /*12d0*/  LOP3.LUT R21, R21, 0xffff, R12, 0xf8, !PT ;  /* 0x0000ffff15157812 */ /* 0x000fe200078ef80c */
[----:B------:R-:W-:Y:S01]  /*12e0*/  IMAD.WIDE.U32 R66, R13, 0x4, R62 ;  /* 0x000000040d427825 */ /* 0x000fe200078e003e */
[----:B------:R-:W-:Y:S02]  /*12f0*/  LEA R12, R16, R16, 0x1 ;  /* 0x00000010100c7211 */ /* 0x000fe400078e08ff */
[----:B------:R-:W-:Y:S02]  /*1300*/  MOV R13, R14 ;  /* 0x0000000e000d7202 */ /* 0x000fe40000000f00 */
[----:B------:R-:W-:Y:S02]  /*1310*/  PRMT R42, R42, 0x7710, RZ ;  /* 0x000077102a2a7816 */ /* 0x000fe400000000ff */
[----:B------:R-:W-:-:S02]  /*1320*/  LOP3.LUT R15, R20, 0xffff, R15, 0xf8, !PT ;  /* 0x0000ffff140f7812 */ /* 0x000fc400078ef80f */
[----:B------:R-:W-:Y:S02]  /*1330*/  LOP3.LUT R12, R12, 0xffff, RZ, 0xc0, !PT ;  /* 0x0000ffff0c0c7812 */ /* 0x000fe400078ec0ff */
[----:B------:R-:W-:Y:S01]  /*1340*/  PRMT R14, R2, 0x9910, RZ ;  /* 0x00009910020e7816 */ /* 0x000fe200000000ff */
[----:B------:R-:W-:Y:S01]  /*1350*/  IMAD.WIDE.U32 R64, R15, 0x4, R62 ;  /* 0x000000040f407825 */ /* 0x000fe200078e003e */
[----:B------:R-:W-:Y:S02]  /*1360*/  LEA R2, R13, R13, 0x1 ;  /* 0x0000000d0d027211 */ /* 0x000fe400078e08ff */
[----:B------:R-:W-:Y:S02]  /*1370*/  IADD3 R17, PT, PT, R17, R42, RZ ;  /* 0x0000002a11117210 */ /* 0x000fe40007ffe0ff */
[----:B------:R-:W-:Y:S02]  /*1380*/  LOP3.LUT R44, R11, R12, RZ, 0xfc, !PT ;  /* 0x0000000c0b2c7212 */ /* 0x000fe400078efcff */
[----:B------:R-:W-:-:S02]  /*1390*/  LOP3.LUT R15, R12, R11, RZ, 0xfc, !PT ;  /* 0x0000000b0c0f7212 */ /* 0x000fc400078efcff */
[----:B------:R-:W-:Y:S02]  /*13a0*/  MOV R11, R14 ;  /* 0x0000000e000b7202 */ /* 0x000fe40000000f00 */
[----:B------:R-:W-:Y:S02]  /*13b0*/  LOP3.LUT R2, R2, 0xffff, RZ, 0xc0, !PT ;  /* 0x0000ffff02027812 */ /* 0x000fe400078ec0ff */
[----:B------:R-:W-:Y:S02]  /*13c0*/  PRMT R12, R18, 0x9910, RZ ;  /* 0x00009910120c7816 */ /* 0x000fe400000000ff */
[----:B------:R-:W-:Y:S02]  /*13d0*/  PRMT R13, R17, 0x9910, RZ ;  /* 0x00009910110d7816 */ /* 0x000fe400000000ff */
[----:B------:R-:W-:Y:S02]  /*13e0*/  LEA R11, R11, R11, 0x1 ;  /* 0x0000000b0b0b7211 */ /* 0x000fe400078e08ff */
[----:B------:R-:W-:-:S02]  /*13f0*/  LOP3.LUT R19, R9, R2, RZ, 0xfc, !PT ;  /* 0x0000000209137212 */ /* 0x000fc400078efcff */
[----:B------:R-:W-:Y:S02]  /*1400*/  LOP3.LUT R20, R2, R9, RZ, 0xfc, !PT ;  /* 0x0000000902147212 */ /* 0x000fe400078efcff */
[----:B------:R-:W-:Y:S02]  /*1410*/  LEA R12, R12, R12, 0x1 ;  /* 0x0000000c0c0c7211 */ /* 0x000fe400078e08ff */
[----:B------:R-:W-:Y:S02]  /*1420*/  LEA R2, R13, R13, 0x1 ;  /* 0x0000000d0d027211 */ /* 0x000fe400078e08ff */
[----:B------:R-:W-:Y:S02]  /*1430*/  LEA R29, R29, R29, 0x1 ;  /* 0x0000001d1d1d7211 */ /* 0x000fe400078e08ff */
[----:B------:R-:W-:Y:S02]  /*1440*/  LOP3.LUT R11, R11, 0xffff, RZ, 0xc0, !PT ;  /* 0x0000ffff0b0b7812 */ /* 0x000fe400078ec0ff */
[----:B------:R-:W-:-:S02]  /*1450*/  LOP3.LUT R13, R12, 0xffff, RZ, 0xc0, !PT ;  /* 0x0000ffff0c0d7812 */ /* 0x000fc400078ec0ff */
[----:B------:R-:W-:Y:S02]  /*1460*/  LOP3.LUT R9, R2, 0xffff, RZ, 0xc0, !PT ;  /* 0x0000ffff02097812 */ /* 0x000fe400078ec0ff */
[----:B------:R-:W-:Y:S02]  /*1470*/  LOP3.LUT R29, R32, 0xffff, R29, 0xf8, !PT ;  /* 0x0000ffff201d7812 */ /* 0x000fe400078ef81d */
[----:B------:R-:W-:Y:S02]  /*1480*/  LOP3.LUT R18, R6, R11, RZ, 0xfc, !PT ;  /* 0x0000000b06127212 */ /* 0x000fe400078efcff */
[----:B------:R-:W-:Y:S01]  /*1490*/  LOP3.LUT R14, R11, R6, RZ, 0xfc, !PT ;  /* 0x000000060b0e7212 */ /* 0x000fe200078efcff */
[--C-:B------:R-:W-:Y:S01]  /*14a0*/  IMAD.WIDE.U32 R74, R29, 0x4, R62.reuse ;  /* 0x000000041d4a7825 */ /* 0x100fe200078e003e */
[----:B------:R-:W-:Y:S02]  /*14b0*/  LOP3.LUT R2, R13, R10, RZ, 0xfc, !PT ;  /* 0x0000000a0d027212 */ /* 0x000fe400078efcff */
[----:B------:R-:W-:Y:S01]  /*14c0*/  LOP3.LUT R11, R9, R8, RZ, 0xfc, !PT ;  /* 0x00000008090b7212 */ /* 0x000fe200078efcff */
[----:B------:R-:W-:Y:S01]  /*14d0*/  IMAD.WIDE.U32 R62, R21, 0x4, R62 ;  /* 0x00000004153e7825 */ /* 0x000fe200078e003e */
[----:B------:R-:W-:-:S02]  /*14e0*/  LOP3.LUT R6, R10, R13, RZ, 0xfc, !PT ;  /* 0x0000000d0a067212 */ /* 0x000fc400078efcff */
[----:B------:R-:W-:Y:S02]  /*14f0*/  LOP3.LUT R17, R8, R9, RZ, 0xfc, !PT ;  /* 0x0000000908117212 */ /* 0x000fe400078efcff */
[C---:B------:R-:W-:Y:S02]  /*1500*/  SHF.L.U64.HI R12, R14.reuse, 0x2, RZ ;  /* 0x000000020e0c7819 */ /* 0x040fe400000102ff */
[----:B------:R-:W-:Y:S02]  /*1510*/  SHF.L.U32 R13, R14, 0x2, RZ ;  /* 0x000000020e0d7819 */ /* 0x000fe400000006ff */
[C---:B------:R-:W-:Y:S02]  /*1520*/  SHF.L.U64.HI R8, R2.reuse, 0x2, RZ ;  /* 0x0000000202087819 */ /* 0x040fe400000102ff */
[----:B------:R-:W-:Y:S02]  /*1530*/  SHF.L.U32 R9, R2, 0x2, RZ ;  /* 0x0000000202097819 */ /* 0x000fe400000006ff */
[----:B------:R-:W-:-:S02]  /*1540*/  SHF.L.U64.HI R10, R11, 0x2, RZ ;  /* 0x000000020b0a7819 */ /* 0x000fc400000102ff */
[----:B------:R-:W-:Y:S02]  /*1550*/  SHF.L.U64.HI R14, R15, 0x2, RZ ;  /* 0x000000020f0e7819 */ /* 0x000fe400000102ff */
[----:B------:R-:W-:Y:S02]  /*1560*/  IADD3 R3, PT, PT, R3, -0xf, R40 ;  /* 0xfffffff103037810 */ /* 0x000fe40007ffe028 */
[----:B------:R-:W-:Y:S02]  /*1570*/  ISETP.NE.AND P2, PT, R37, RZ, PT ;  /* 0x000000ff2500720c */ /* 0x000fe40003f45270 */
[----:B------:R-:W-:Y:S02]  /*1580*/  IADD3 R4, PT, PT, R4, -0xf, R31 ;  /* 0xfffffff104047810 */ /* 0x000fe40007ffe01f */
[----:B------:R-:W-:Y:S02]  /*1590*/  ISETP.NE.AND P1, PT, R36, RZ, PT ;  /* 0x000000ff2400720c */ /* 0x000fe40003f25270 */
[----:B------:R-:W-:-:S02]  /*15a0*/  IADD3 R5, PT, PT, R5, -0xf, R30 ;  /* 0xfffffff105057810 */ /* 0x000fc40007ffe01e */
[----:B------:R-:W-:Y:S02]  /*15b0*/  ISETP.NE.AND P0, PT, R35, RZ, PT ;  /* 0x000000ff2300720c */ /* 0x000fe40003f05270 */
[----:B------:R-:W-:Y:S02]  /*15c0*/  P2R R51, PR, RZ, 0x40 ;  /* 0x00000040ff337803 */ /* 0x000fe40000000000 */
[----:B------:R-:W-:Y:S02]  /*15d0*/  MOV R71, UR9 ;  /* 0x0000000900477c02 */ /* 0x000fe40008000f00 */
[----:B------:R-:W-:Y:S02]  /*15e0*/  SHF.L.U32 R11, R11, 0x2, RZ ;  /* 0x000000020b0b7819 */ /* 0x000fe400000006ff */
[----:B------:R-:W-:Y:S02]  /*15f0*/  SHF.L.U32 R15, R15, 0x2, RZ ;  /* 0x000000020f0f7819 */ /* 0x000fe400000006ff */
[----:B------:R-:W-:-:S02]  /*1600*/  SHF.L.U64.HI R16, R20, 0x2, RZ ;  /* 0x0000000214107819 */ /* 0x000fc400000102ff */
[----:B------:R-:W-:Y:S02]  /*1610*/  SHF.L.U32 R2, R20, 0x2, RZ ;  /* 0x0000000214027819 */ /* 0x000fe400000006ff */
[----:B------:R-:W-:Y:S01]  /*1620*/  LEA R46, R46, UR4, 0x2 ;  /* 0x000000042e2e7c11 */ /* 0x000fe2000f8e10ff */
[----:B------:R-:W-:-:S06]  /*1630*/  UMOV UR4, URZ ;  /* 0x000000ff00047c82 */ /* 0x000fcc0008000000 */
.L_x_0:
[----:B------:R-:W-:Y:S02]  /*1640*/  IADD3 R34, P6, PT, R74, UR12, RZ ;  /* 0x0000000c4a227c10 */ /* 0x000fe4000ffde0ff */
[----:B------:R-:W-:Y:S02]  /*1650*/  P2R R25, PR, RZ, 0x4 ;  /* 0x00000004ff197803 */ /* 0x000fe40000000000 */
[----:B------:R-:W-:Y:S01]  /*1660*/  P2R R24, PR, RZ, 0x10 ;  /* 0x00000010ff187803 */ /* 0x000fe20000000000 */
[--C-:B------:R-:W-:Y:S01]  /*1670*/  IMAD.WIDE R38, R4, 0x4, R70.reuse ;  /* 0x0000000404267825 */ /* 0x100fe200078e0246 */
[----:B------:R-:W-:Y:S01]  /*1680*/  IADD3.X R35, PT, PT, R75, UR13, RZ, P6, !PT ;  /* 0x0000000d4b237c10 */ /* 0x000fe2000b7fe4ff */
[----:B------:R-:W-:Y:S01]  /*1690*/  BAR.SYNC.DEFER_BLOCKING 0x0 ;  /* 0x0000000000007b1d */ /* 0x000fe20000010000 */
[----:B------:R-:W-:Y:S01]  /*16a0*/  IADD3 R32, P6, PT, R72, UR12, RZ ;  /* 0x0000000c48207c10 */ /* 0x000fe2000ffde0ff */
[----:B------:R-:W-:Y:S01]  /*16b0*/  IMAD.WIDE R22, R3, 0x4, R70 ;  /* 0x0000000403167825 */ /* 0x000fe200078e0246 */
[----:B------:R-:W-:-:S02]  /*16c0*/  ISETP.NE.AND P2, PT, R53, RZ, PT ;  /* 0x000000ff3500720c */ /* 0x000fc40003f45270 */
[----:B------:R-:W-:Y:S02]  /*16d0*/  IADD3.X R33, PT, PT, R73, UR13, RZ, P6, !PT ;  /* 0x0000000d49217c10 */ /* 0x000fe4000b7fe4ff */
[----:B------:R-:W-:Y:S02]  /*16e0*/  IADD3 R30, P6, PT, R68, UR12, RZ ;  /* 0x0000000c441e7c10 */ /* 0x000fe4000ffde0ff */
[----:B------:R-:W-:Y:S02]  /*16f0*/  P2R R61, PR, RZ, 0x20 ;  /* 0x00000020ff3d7803 */ /* 0x000fe40000000000 */
[----:B------:R-:W-:Y:S02]  /*1700*/  MOV R43, RZ ;  /* 0x000000ff002b7202 */ /* 0x000fe40000000f00 */
[----:B------:R-:W-:Y:S01]  /*1710*/  MOV R89, RZ ;  /* 0x000000ff00597202 */ /* 0x000fe20000000f00 */
[----:B------:R-:W-:Y:S01]  /*1720*/  IMAD.WIDE R40, R7, 0x4, R70 ;  /* 0x0000000407287825 */ /* 0x000fe200078e0246 */
[----:B------:R-:W-:Y:S01]  /*1730*/  IADD3.X R31, PT, PT, R69, UR13, RZ, P6, !PT ;  /* 0x0000000d451f7c10 */ /* 0x000fe2000b7fe4ff */
[----:B------:R-:W2:Y:S01]  /*1740*/  LDG.E.CONSTANT R34, desc[UR10][R34.64+-0x4] ;  /* 0xfffffc0a22227981 */ /* 0x000ea2000c1e9900 */
[----:B------:R-:W-:-:S02]  /*1750*/  IADD3 R28, P6, PT, R66, UR12, RZ ;  /* 0x0000000c421c7c10 */ /* 0x000fc4000ffde0ff */
[----:B------:R-:W-:Y:S01]  /*1760*/  ISETP.NE.AND P4, PT, R54, RZ, PT ;  /* 0x000000ff3600720c */ /* 0x000fe20003f85270 */
[----:B------:R-:W3:Y:S01]  /*1770*/  @!P2 LDG.E.CONSTANT R43, desc[UR10][R38.64+-0x8] ;  /* 0xfffff80a262ba981 */ /* 0x000ee2000c1e9900 */
[----:B------:R-:W-:Y:S02]  /*1780*/  IADD3.X R29, PT, PT, R67, UR13, RZ, P6, !PT ;  /* 0x0000000d431d7c10 */ /* 0x000fe4000b7fe4ff */
[----:B------:R-:W-:Y:S01]  /*1790*/  IADD3 R26, P6, PT, R64, UR12, RZ ;  /* 0x0000000c401a7c10 */ /* 0x000fe2000ffde0ff */
[----:B------:R-:W-:Y:S01]  /*17a0*/  IMAD.WIDE R36, R5, 0x4, R70 ;  /* 0x0000000405247825 */ /* 0x000fe200078e0246 */
[----:B------:R-:W-:Y:S01]  /*17b0*/  ISETP.NE.AND P5, PT, R51, RZ, PT ;  /* 0x000000ff3300720c */ /* 0x000fe20003fa5270 */
[----:B------:R-:W4:Y:S01]  /*17c0*/  LDG.E.CONSTANT R30, desc[UR10][R30.64+-0x4] ;  /* 0xfffffc0a1e1e7981 */ /* 0x000f22000c1e9900 */
[----:B------:R-:W-:Y:S02]  /*17d0*/  IADD3.X R27, PT, PT, R65, UR13, RZ, P6, !PT ;  /* 0x0000000d411b7c10 */ /* 0x000fe4000b7fe4ff */
[----:B------:R-:W-:Y:S01]  /*17e0*/  IADD3 R20, P6, PT, R62, UR12, RZ ;  /* 0x0000000c3e147c10 */ /* 0x000fe2000ffde0ff */
[----:B------:R-:W5:Y:S01]  /*17f0*/  LDG.E.CONSTANT R28, desc[UR10][R28.64+-0x4] ;  /* 0xfffffc0a1c1c7981 */ /* 0x000f62000c1e9900 */
[----:B------:R-:W-:-:S02]  /*1800*/  ISETP.NE.AND P2, PT, R25, RZ, PT ;  /* 0x000000ff1900720c */ /* 0x000fc40003f45270 */
[----:B------:R-:W-:Y:S01]  /*1810*/  IADD3.X R21, PT, PT, R63, UR13, RZ, P6, !PT ;  /* 0x0000000d3f157c10 */ /* 0x000fe2000b7fe4ff */
[----:B------:R0:W2:Y:S01]  /*1820*/  @!P4 LDG.E.CONSTANT R89, desc[UR10][R22.64+-0x8] ;  /* 0xfffff80a1659c981 */ /* 0x0000a2000c1e9900 */
[----:B------:R-:W-:Y:S02]  /*1830*/  ISETP.NE.AND P6, PT, R52, RZ, PT ;  /* 0x000000ff3400720c */ /* 0x000fe40003fc5270 */
[----:B------:R-:W-:Y:S01]  /*1840*/  ISETP.NE.AND P4, PT, R24, RZ, PT ;  /* 0x000000ff1800720c */ /* 0x000fe20003f85270 */
[----:B------:R-:W5:Y:S01]  /*1850*/  LDG.E.CONSTANT R82, desc[UR10][R26.64+-0x4] ;  /* 0xfffffc0a1a527981 */ /* 0x000f62000c1e9900 */
[----:B------:R-:W-:Y:S02]  /*1860*/  MOV R93, RZ ;  /* 0x000000ff005d7202 */ /* 0x000fe40000000f00 */
[----:B------:R-:W-:Y:S01]  /*1870*/  MOV R91, RZ ;  /* 0x000000ff005b7202 */ /* 0x000fe20000000f00 */
[----:B------:R-:W5:Y:S01]  /*1880*/  LDG.E.CONSTANT R20, desc[UR10][R20.64+-0x4] ;  /* 0xfffffc0a14147981 */ /* 0x000f62000c1e9900 */
[----:B------:R-:W-:-:S02]  /*1890*/  MOV R24, UR12 ;  /* 0x0000000c00187c02 */ /* 0x000fc40008000f00 */
[----:B0-----:R-:W-:Y:S01]  /*18a0*/  MOV R22, UR12 ;  /* 0x0000000c00167c02 */ /* 0x001fe20008000f00 */
[----:B------:R0:W4:Y:S01]  /*18b0*/  @!P5 LDG.E.CONSTANT R93, desc[UR10][R40.64+-0x8] ;  /* 0xfffff80a285dd981 */ /* 0x000122000c1e9900 */
[----:B------:R-:W-:Y:S02]  /*18c0*/  MOV R23, UR13 ;  /* 0x0000000d00177c02 */ /* 0x000fe40008000f00 */
[----:B------:R-:W-:Y:S01]  /*18d0*/  MOV R25, UR13 ;  /* 0x0000000d00197c02 */ /* 0x000fe20008000f00 */
[----:B------:R1:W5:Y:S01]  /*18e0*/  @!P6 LDG.E.CONSTANT R91, desc[UR10][R36.64+-0x8] ;  /* 0xfffff80a245be981 */ /* 0x000362000c1e9900 */
[--C-:B------:R-:W-:Y:S01]  /*18f0*/  @!P0 IMAD.WIDE.U32 R38, R19, 0x4, R22.reuse ;  /* 0x0000000413268825 */ /* 0x100fe200078e0016 */
[----:B0-----:R-:W-:Y:S02]  /*1900*/  MOV R40, UR12 ;  /* 0x0000000c00287c02 */ /* 0x001fe40008000f00 */
[----:B------:R-:W-:Y:S01]  /*1910*/  MOV R41, UR13 ;  /* 0x0000000d00297c02 */ /* 0x000fe20008000f00 */
[----:B------:R-:W-:-:S02]  /*1920*/  @!P1 IMAD.WIDE.U32 R22, R18, 0x4, R22 ;  /* 0x0000000412169825 */ /* 0x000fc400078e0016 */
[----:B------:R-:W5:Y:S02]  /*1930*/  @!P0 LDG.E.CONSTANT R38, desc[UR10][R38.64] ;  /* 0x0000000a26268981 */ /* 0x000f64000c1e9900 */
[----:B-1----:R-:W-:Y:S02]  /*1940*/  @!P3 IMAD.WIDE.U32 R36, R44, 0x4, R24 ;  /* 0x000000042c24b825 */ /* 0x002fe400078e0018 */
[----:B------:R-:W5:Y:S02]  /*1950*/  @!P1 LDG.E.CONSTANT R22, desc[UR10][R22.64] ;  /* 0x0000000a16169981 */ /* 0x000f64000c1e9900 */
[----:B------:R-:W-:Y:S02]  /*1960*/  @!P2 IMAD.WIDE.U32 R40, R6, 0x4, R40 ;  /* 0x000000040628a825 */ /* 0x000fe400078e0028 */
[----:B------:R-:W5:Y:S02]  /*1970*/  @!P3 LDG.E.CONSTANT R42, desc[UR10][R36.64] ;  /* 0x0000000a242ab981 */ /* 0x000f64000c1e9900 */
[----:B------:R-:W-:-:S02]  /*1980*/  @!P4 IMAD.WIDE.U32 R24, R17, 0x4, R24 ;  /* 0x000000041118c825 */ /* 0x000fc400078e0018 */
[----:B------:R-:W5:Y:S04]  /*1990*/  @!P2 LDG.E.CONSTANT R40, desc[UR10][R40.64] ;  /* 0x0000000a2828a981 */ /* 0x000f68000c1e9900 */
[----:B------:R0:W5:Y:S04]  /*19a0*/  @!P4 LDG.E.CONSTANT R78, desc[UR10][R24.64] ;  /* 0x0000000a184ec981 */ /* 0x000168000c1e9900 */
[----:B------:R-:W5:Y:S01]  /*19b0*/  LDG.E.CONSTANT R36, desc[UR10][R32.64+-0x4] ;  /* 0xfffffc0a20247981 */ /* 0x000f62000c1e9900 */
[----:B0-----:R-:W0:Y:S01]  /*19c0*/  S2R R24, SR_CgaCtaId ;  /* 0x0000000000187919 */ /* 0x001e220000008800 */
[----:B------:R-:W1:Y:S01]  /*19d0*/  S2R R37, SR_TID.X ;  /* 0x0000000000257919 */ /* 0x000e620000002100 */
[----:B------:R-:W1:Y:S01]  /*19e0*/  S2R R80, SR_TID.Z ;  /* 0x0000000000507919 */ /* 0x000e620000002300 */
[----:B------:R-:W-:-:S04]  /*19f0*/  MOV R23, 0x400 ;  /* 0x0000040000177802 */ /* 0x000fc80000000f00 */
[----:B------:R-:W-:-:S04]  /*1a00*/  IADD3 R25, PT, PT, R23, 0x380, RZ ;  /* 0x0000038017197810 */ /* 0x000fc80007ffe0ff */
[C---:B0-----:R-:W-:Y:S02]  /*1a10*/  LEA R25, R24.reuse, R25, 0x18 ;  /* 0x0000001918197211 */ /* 0x041fe400078ec0ff */
[----:B------:R-:W-:-:S04]  /*1a20*/  LEA R60, R24, R23, 0x18 ;  /* 0x00000017183c7211 */ /* 0x000fc800078ec0ff */
[----:B-1----:R-:W-:Y:S01]  /*1a30*/  LEA R60, R37, R60, 0x2 ;  /* 0x0000003c253c7211 */ /* 0x002fe200078e10ff */
[----:B------:R-:W-:Y:S01]  /*1a40*/  IMAD R59, R80, 0x120, R25 ;  /* 0x00000120503b7824 */ /* 0x000fe200078e0219 */
[----:B---3--:R-:W-:Y:S04]  /*1a50*/  STS [R46+0x4], R43 ;  /* 0x0000042b2e007388 */ /* 0x008fe80000000800 */
[----:B--2---:R-:W-:Y:S04]  /*1a60*/  STS [R46], R89 ;  /* 0x000000592e007388 */ /* 0x004fe80000000800 */
[----:B----4-:R-:W-:Y:S04]  /*1a70*/  STS [R46+0xc], R93 ;  /* 0x00000c5d2e007388 */ /* 0x010fe80000000800 */
[----:B-----5:R-:W-:Y:S04]  /*1a80*/  STS [R46+0x8], R91 ;  /* 0x0000085b2e007388 */ /* 0x020fe80000000800 */
[----:B------:R-:W-:Y:S04]  /*1a90*/  STS [R45], R34 ;  /* 0x000000222d007388 */ /* 0x000fe80000000800 */
[----:B------:R-:W-:Y:S04]  /*1aa0*/  STS [R45+0x8], R30 ;  /* 0x0000081e2d007388 */ /* 0x000fe80000000800 */
[----:B------:R-:W-:Y:S04]  /*1ab0*/  @!P0 STS [R45+0x1c], R38 ;  /* 0x00001c262d008388 */ /* 0x000fe80000000800 */
[----:B------:R-:W-:Y:S04]  /*1ac0*/  @!P1 STS [R45+0x20], R22 ;  /* 0x000020162d009388 */ /* 0x000fe80000000800 */
[----:B------:R-:W-:Y:S04]  /*1ad0*/  @!P3 STS [R45+0x18], R42 ;  /* 0x0000182a2d00b388 */ /* 0x000fe80000000800 */
[----:B------:R-:W-:Y:S04]  /*1ae0*/  @!P2 STS [R45+0x28], R40 ;  /* 0x000028282d00a388 */ /* 0x000fe80000000800 */
[----:B------:R-:W-:Y:S04]  /*1af0*/  @!P4 STS [R45+0x24], R78 ;  /* 0x0000244e2d00c388 */ /* 0x000fe80000000800 */
[----:B------:R-:W-:Y:S04]  /*1b00*/  STS [R45+0x4], R36 ;  /* 0x000004242d007388 */ /* 0x000fe80000000800 */
[----:B------:R-:W-:Y:S04]  /*1b10*/  STS [R45+0xc], R28 ;  /* 0x00000c1c2d007388 */ /* 0x000fe80000000800 */
[----:B------:R-:W-:Y:S04]  /*1b20*/  STS [R45+0x10], R82 ;  /* 0x000010522d007388 */ /* 0x000fe80000000800 */
[----:B------:R-:W-:Y:S01]  /*1b30*/  STS [R45+0x14], R20 ;  /* 0x000014142d007388 */ /* 0x000fe20000000800 */
[----:B------:R-:W-:Y:S06]  /*1b40*/  BAR.SYNC.DEFER_BLOCKING 0x0 ;  /* 0x0000000000007b1d */ /* 0x000fec0000010000 */
[----:B------:R-:W-:Y:S04]  /*1b50*/  LDS R84, [R60] ;  /* 0x000000003c547984 */ /* 0x000fe80000000800 */
[----:B------:R-:W0:Y:S04]  /*1b60*/  LDS.128 R24, [R59] ;  /* 0x000000003b187984 */ /* 0x000e280000000c00 */
[----:B------:R-:W1:Y:S04]  /*1b70*/  LDS R32, [R60+0x1c] ;  /* 0x00001c003c207984 */ /* 0x000e680000000800 */
[----:B------:R-:W2:Y:S04]  /*1b80*/  LDS R22, [R60+0x70] ;  /* 0x000070003c167984 */ /* 0x000ea80000000800 */
[----:B------:R-:W3:Y:S04]  /*1b90*/  LDS.128 R36, [R59+0x60] ;  /* 0x000060003b247984 */ /* 0x000ee80000000c00 */
[----:B------:R-:W4:Y:S04]  /*1ba0*/  LDS R80, [R60+0x8c] ;  /* 0x00008c003c507984 */ /* 0x000f280000000800 */
[----:B------:R-:W5:Y:S04]  /*1bb0*/  LDS.128 R40, [R59+0xc0] ;  /* 0x0000c0003b287984 */ /* 0x000f680000000c00 */
[----:B------:R-:W5:Y:S04]  /*1bc0*/  LDS R78, [R60+0x38] ;  /* 0x000038003c4e7984 */ /* 0x000f680000000800 */
[----:B------:R-:W5:Y:S01]  /*1bd0*/  LDS.128 R28, [R59+0x70] ;  /* 0x000070003b1c7984 */ /* 0x000f620000000c00 */
[----:B------:R-:W-:-:S02]  /*1be0*/  ISETP.NE.AND P5, PT, R57, RZ, PT ;  /* 0x000000ff3900720c */ /* 0x000fc40003fa5270 */
[----:B------:R-:W-:Y:S01]  /*1bf0*/  ISETP.NE.AND P6, PT, R56, RZ, PT ;  /* 0x000000ff3800720c */ /* 0x000fe20003fc5270 */
[----:B------:R-:W-:Y:S04]  /*1c00*/  LDS R82, [R60+0x2d8] ;  /* 0x0002d8003c527984 */ /* 0x000fe80000000800 */
[----:B------:R-:W-:Y:S01]  /*1c10*/  LDS R86, [R60+0x348] ;  /* 0x000348003c567984 */ /* 0x000fe20000000800 */
[-C--:B0-----:R-:W-:Y:S01]  /*1c20*/  FFMA R77, R84, R24.reuse, R77 ;  /* 0x00000018544d7223 */ /* 0x081fe2000000004d */
[----:B-1----:R-:W-:Y:S02]  /*1c30*/  FFMA R79, R32, R24, R79 ;  /* 0x00000018204f7223 */ /* 0x002fe4000000004f */
[----:B------:R-:W0:Y:S01]  /*1c40*/  LDS R24, [R60+0xa8] ;  /* 0x0000a8003c187984 */ /* 0x000e220000000800 */
[-C--:B--2---:R-:W-:Y:S01]  /*1c50*/  FFMA R20, R22, R27.reuse, R77 ;  /* 0x0000001b16147223 */ /* 0x084fe2000000004d */
[-C--:B---3--:R-:W-:Y:S01]  /*1c60*/  FFMA R81, R84, R36.reuse, R81 ;  /* 0x0000002454517223 */ /* 0x088fe20000000051 */
[----:B------:R-:W-:Y:S01]  /*1c70*/  FFMA R83, R32, R36, R83 ;  /* 0x0000002420537223 */ /* 0x000fe20000000053 */
[----:B----4-:R-:W-:Y:S01]  /*1c80*/  FFMA R79, R80, R27, R79 ;  /* 0x0000001b504f7223 */ /* 0x010fe2000000004f */
[----:B------:R-:W-:Y:S01]  /*1c90*/  FFMA R27, R32, R25, R20 ;  /* 0x00000019201b7223 */ /* 0x000fe20000000014 */
[-C--:B------:R-:W-:Y:S01]  /*1ca0*/  FFMA R20, R22, R39.reuse, R81 ;  /* 0x0000002716147223 */ /* 0x080fe20000000051 */
[----:B-----5:R-:W-:Y:S01]  /*1cb0*/  FFMA R85, R84, R40, R85 ;  /* 0x0000002854557223 */ /* 0x020fe20000000055 */
[----:B------:R-:W-:-:S02]  /*1cc0*/  FFMA R83, R80, R39, R83 ;  /* 0x0000002750537223 */ /* 0x000fc40000000053 */
[----:B------:R-:W-:Y:S01]  /*1cd0*/  FFMA R39, R32, R37, R20 ;  /* 0x0000002520277223 */ /* 0x000fe20000000014 */
[----:B------:R-:W-:Y:S02]  /*1ce0*/  FFMA R85, R22, R43, R85 ;  /* 0x0000002b16557223 */ /* 0x000fe40000000055 */
[----:B------:R-:W1:Y:S01]  /*1cf0*/  LDS.128 R20, [R59+0x10] ;  /* 0x000010003b147984 */ /* 0x000e620000000c00 */
[----:B------:R-:W-:Y:S01]  /*1d00*/  FFMA R83, R78, R37, R83 ;  /* 0x000000254e537223 */ /* 0x000fe20000000053 */
[C---:B------:R-:W-:Y:S01]  /*1d10*/  FFMA R87, R32.reuse, R40, R87 ;  /* 0x0000002820577223 */ /* 0x040fe20000000057 */
[----:B------:R-:W-:Y:S01]  /*1d20*/  FFMA R85, R32, R41, R85 ;  /* 0x0000002920557223 */ /* 0x000fe20000000055 */
[----:B------:R-:W2:Y:S04]  /*1d30*/  LDS R37, [R60+0x54] ;  /* 0x000054003c257984 */ /* 0x000ea80000000800 */
[----:B------:R-:W3:Y:S01]  /*1d40*/  LDS.128 R32, [R59+0xd0] ;  /* 0x0000d0003b207984 */ /* 0x000ee20000000c00 */
[----:B------:R-:W-:Y:S01]  /*1d50*/  FFMA R25, R78, R25, R79 ;  /* 0x000000194e197223 */ /* 0x000fe2000000004f */
[C---:B------:R-:W-:Y:S01]  /*1d60*/  FFMA R87, R80.reuse, R43, R87 ;  /* 0x0000002b50577223 */ /* 0x040fe20000000057 */
[----:B------:R-:W-:Y:S01]  /*1d70*/  FFMA R39, R80, R28, R39 ;  /* 0x0000001c50277223 */ /* 0x000fe20000000027 */
[----:B------:R-:W-:Y:S02]  /*1d80*/  LDS R40, [R60+0xfc] ;  /* 0x0000fc003c287984 */ /* 0x000fe40000000800 */
[----:B------:R-:W-:-:S02]  /*1d90*/  FFMA R87, R78, R41, R87 ;  /* 0x000000294e577223 */ /* 0x000fc40000000057 */
[----:B------:R-:W-:Y:S01]  /*1da0*/  LDS R41, [R60+0x16c] ;  /* 0x00016c003c297984 */ /* 0x000fe20000000800 */
[----:B0-----:R-:W-:Y:S01]  /*1db0*/  FFMA R83, R24, R28, R83 ;  /* 0x0000001c18537223 */ /* 0x001fe20000000053 */
[-C--:B-1----:R-:W-:Y:S01]  /*1dc0*/  FFMA R27, R80, R20.reuse, R27 ;  /* 0x00000014501b7223 */ /* 0x082fe2000000001b */
[----:B------:R-:W-:-:S04]  /*1dd0*/  FFMA R20, R24, R20, R25 ;  /* 0x0000001418147223 */ /* 0x000fc80000000019 */
[C---:B--2---:R-:W-:Y:S02]  /*1de0*/  FFMA R25, R37.reuse, R26, R20 ;  /* 0x0000001a25197223 */ /* 0x044fe40000000014 */
[----:B------:R-:W0:Y:S01]  /*1df0*/  LDS R20, [R60+0xc4] ;  /* 0x0000c4003c147984 */ /* 0x000e220000000800 */
[-C--:B---3--:R-:W-:Y:S01]  /*1e00*/  FFMA R85, R80, R32.reuse, R85 ;  /* 0x0000002050557223 */ /* 0x088fe20000000055 */
[----:B------:R-:W-:Y:S01]  /*1e10*/  FFMA R32, R24, R32, R87 ;  /* 0x0000002018207223 */ /* 0x000fe20000000057 */
[C---:B------:R-:W-:Y:S01]  /*1e20*/  FFMA R27, R78.reuse, R26, R27 ;  /* 0x0000001a4e1b7223 */ /* 0x040fe2000000001b */
[----:B------:R-:W1:Y:S01]  /*1e30*/  LDS R80, [R60+0xe0] ;  /* 0x0000e0003c507984 */ /* 0x000e620000000800 */
[CC--:B------:R-:W-:Y:S01]  /*1e40*/  FFMA R26, R78.reuse, R38.reuse, R39 ;  /* 0x000000264e1a7223 */ /* 0x0c0fe20000000027 */
[C---:B------:R-:W-:Y:S01]  /*1e50*/  FFMA R83, R37.reuse, R38, R83 ;  /* 0x0000002625537223 */ /* 0x040fe20000000053 */
[-C--:B------:R-:W-:Y:S01]  /*1e60*/  FFMA R78, R78, R42.reuse, R85 ;  /* 0x0000002a4e4e7223 */ /* 0x080fe20000000055 */
[----:B------:R-:W-:-:S02]  /*1e70*/  FFMA R28, R37, R42, R32 ;  /* 0x0000002a251c7223 */ /* 0x000fc40000000020 */
[----:B------:R-:W-:Y:S04]  /*1e80*/  LDS R42, [R60+0x150] ;  /* 0x000150003c2a7984 */ /* 0x000fe80000000800 */
[----:B------:R-:W2:Y:S04]  /*1e90*/  LDS.128 R36, [R59+0x20] ;  /* 0x000020003b247984 */ /* 0x000ea80000000c00 */
[----:B------:R-:W3:Y:S01]  /*1ea0*/  LDS R32, [R60+0x118] ;  /* 0x000118003c207984 */ /* 0x000ee20000000800 */
[-C--:B------:R-:W-:Y:S01]  /*1eb0*/  FFMA R27, R24, R21.reuse, R27 ;  /* 0x00000015181b7223 */ /* 0x080fe2000000001b */
[----:B0-----:R-:W-:Y:S01]  /*1ec0*/  FFMA R25, R20, R21, R25 ;  /* 0x0000001514197223 */ /* 0x001fe20000000019 */
[----:B------:R-:W-:-:S02]  /*1ed0*/  FFMA R21, R24, R29, R26 ;  /* 0x0000001d18157223 */ /* 0x000fc4000000001a */
[-C--:B-1----:R-:W-:Y:S01]  /*1ee0*/  FFMA R77, R80, R22.reuse, R27 ;  /* 0x00000016504d7223 */ /* 0x082fe2000000001b */
[----:B------:R-:W-:Y:S01]  /*1ef0*/  FFMA R22, R40, R22, R25 ;  /* 0x0000001628167223 */ /* 0x000fe20000000019 */
[----:B------:R-:W-:Y:S01]  /*1f00*/  FFMA R83, R20, R29, R83 ;  /* 0x0000001d14537223 */ /* 0x000fe20000000053 */
[-C--:B------:R-:W-:Y:S01]  /*1f10*/  FFMA R29, R24, R33.reuse, R78 ;  /* 0x00000021181d7223 */ /* 0x080fe2000000004e */
[----:B------:R-:W-:Y:S01]  /*1f20*/  FFMA R43, R20, R33, R28 ;  /* 0x00000021142b7223 */ /* 0x000fe2000000001c */
[----:B------:R-:W-:Y:S01]  /*1f30*/  FFMA R79, R80, R30, R21 ;  /* 0x0000001e504f7223 */ /* 0x000fe20000000015 */
[----:B------:R-:W0:Y:S01]  /*1f40*/  LDS.128 R24, [R59+0x80] ;  /* 0x000080003b187984 */ /* 0x000e220000000c00 */
[-C--:B--2---:R-:W-:Y:S01]  /*1f50*/  FFMA R77, R42, R37.reuse, R77 ;  /* 0x000000252a4d7223 */ /* 0x084fe2000000004d */
[----:B------:R-:W-:Y:S01]  /*1f60*/  FFMA R37, R41, R37, R22 ;  /* 0x0000002529257223 */ /* 0x000fe20000000016 */
[----:B------:R-:W-:Y:S01]  /*1f70*/  FFMA R33, R80, R34, R29 ;  /* 0x0000002250217223 */ /* 0x000fe2000000001d */
[----:B------:R-:W1:Y:S01]  /*1f80*/  LDS R28, [R60+0x188] ;  /* 0x000188003c1c7984 */ /* 0x000e620000000800 */
[-C--:B------:R-:W-:Y:S01]  /*1f90*/  FFMA R80, R40, R23.reuse, R77 ;  /* 0x0000001728507223 */ /* 0x080fe2000000004d */
[----:B---3--:R-:W-:-:S02]  /*1fa0*/  FFMA R37, R32, R23, R37 ;  /* 0x0000001720257223 */ /* 0x008fc40000000025 */
[----:B------:R-:W2:Y:S04]  /*1fb0*/  LDS.128 R20, [R59+0xe0] ;  /* 0x0000e0003b147984 */ /* 0x000ea80000000c00 */
[----:B------:R-:W3:Y:S01]  /*1fc0*/  LDS R29, [R60+0x134] ;  /* 0x000134003c1d7984 */ /* 0x000ee20000000800 */
[----:B------:R-:W-:-:S03]  /*1fd0*/  FFMA R78, R40, R30, R83 ;  /* 0x0000001e284e7223 */ /* 0x000fc60000000053 */
[----:B------:R-:W4:Y:S01]  /*1fe0*/  LDS R30, [R60+0x1a4] ;  /* 0x0001a4003c1e7984 */ /* 0x000f220000000800 */
[----:B------:R-:W-:Y:S01]  /*1ff0*/  FFMA R34, R40, R34, R43 ;  /* 0x0000002228227223 */ /* 0x000fe2000000002b */
[C---:B------:R-:W-:Y:S02]  /*2000*/  FFMA R43, R41.reuse, R38, R80 ;  /* 0x00000026292b7223 */ /* 0x040fe40000000050 */
[----:B------:R-:W-:Y:S04]  /*2010*/  LDS R80, [R60+0x1dc] ;  /* 0x0001dc003c507984 */ /* 0x000fe80000000800 */
[----:B------:R-:W-:Y:S01]  /*2020*/  LDS R77, [R60+0x24c] ;  /* 0x00024c003c4d7984 */ /* 0x000fe20000000800 */
[-C--:B0-----:R-:W-:Y:S01]  /*2030*/  FFMA R79, R42, R25.reuse, R79 ;  /* 0x000000192a4f7223 */ /* 0x081fe2000000004f */
[----:B------:R-:W-:Y:S01]  /*2040*/  FFMA R78, R41, R25, R78 ;  /* 0x00000019294e7223 */ /* 0x000fe2000000004e */
[----:B------:R-:W-:-:S02]  /*2050*/  FFMA R25, R32, R36, R43 ;  /* 0x0000002420197223 */ /* 0x000fc4000000002b */
[----:B------:R-:W-:Y:S01]  /*2060*/  FFMA R79, R40, R31, R79 ;  /* 0x0000001f284f7223 */ /* 0x000fe2000000004f */
[----:B-1----:R-:W-:Y:S01]  /*2070*/  FFMA R38, R28, R38, R37 ;  /* 0x000000261c267223 */ /* 0x002fe20000000025 */
[-C--:B--2---:R-:W-:Y:S01]  /*2080*/  FFMA R33, R42, R21.reuse, R33 ;  /* 0x000000152a217223 */ /* 0x084fe20000000021 */
[----:B------:R-:W-:Y:S01]  /*2090*/  FFMA R21, R41, R21, R34 ;  /* 0x0000001529157223 */ /* 0x000fe20000000022 */
[----:B------:R-:W-:Y:S01]  /*20a0*/  FFMA R37, R32, R31, R78 ;  /* 0x0000001f20257223 */ /* 0x000fe2000000004e */
[----:B---3--:R-:W-:Y:S01]  /*20b0*/  FFMA R43, R29, R36, R38 ;  /* 0x000000241d2b7223 */ /* 0x008fe20000000026 */
[-C--:B------:R-:W-:Y:S01]  /*20c0*/  FFMA R40, R40, R35.reuse, R33 ;  /* 0x0000002328287223 */ /* 0x080fe20000000021 */
[----:B------:R-:W-:Y:S01]  /*20d0*/  FFMA R21, R32, R35, R21 ;  /* 0x0000002320157223 */ /* 0x000fe20000000015 */
[CC--:B------:R-:W-:Y:S01]  /*20e0*/  FFMA R79, R41.reuse, R26.reuse, R79 ;  /* 0x0000001a294f7223 */ /* 0x0c0fe2000000004f */
[----:B------:R-:W-:Y:S01]  /*20f0*/  FFMA R26, R28, R26, R37 ;  /* 0x0000001a1c1a7223 */ /* 0x000fe20000000025 */
[-C--:B------:R-:W-:Y:S01]  /*2100*/  FFMA R33, R41, R22.reuse, R40 ;  /* 0x0000001629217223 */ /* 0x080fe20000000028 */
[----:B----4-:R-:W-:Y:S01]  /*2110*/  FFMA R31, R30, R39, R43 ;  /* 0x000000271e1f7223 */ /* 0x010fe2000000002b */
[----:B------:R-:W-:Y:S01]  /*2120*/  FFMA R22, R28, R22, R21 ;  /* 0x000000161c167223 */ /* 0x000fe20000000015 */
[----:B------:R-:W-:Y:S01]  /*2130*/  LDS.128 R40, [R59+0x30] ;  /* 0x000030003b287984 */ /* 0x000fe20000000c00 */
[----:B------:R-:W-:-:S03]  /*2140*/  FFMA R37, R29, R24, R26 ;  /* 0x000000181d257223 */ /* 0x000fc6000000001a */
[----:B------:R-:W0:Y:S01]  /*2150*/  LDS R21, [R60+0x1c0] ;  /* 0x0001c0003c157984 */ /* 0x000e220000000800 */
[CC--:B------:R-:W-:Y:S01]  /*2160*/  FFMA R81, R32.reuse, R20.reuse, R33 ;  /* 0x0000001420517223 */ /* 0x0c0fe20000000021 */
[----:B------:R-:W-:Y:S01]  /*2170*/  FFMA R29, R29, R20, R22 ;  /* 0x000000141d1d7223 */ /* 0x000fe20000000016 */
[----:B------:R-:W-:Y:S01]  /*2180*/  FFMA R79, R32, R24, R79 ;  /* 0x00000018204f7223 */ /* 0x000fe2000000004f */
[----:B------:R-:W1:Y:S04]  /*2190*/  LDS R20, [R60+0x230] ;  /* 0x000230003c147984 */ /* 0x000e680000000800 */
[----:B------:R-:W2:Y:S01]  /*21a0*/  LDS.128 R32, [R59+0x90] ;  /* 0x000090003b207984 */ /* 0x000ea20000000c00 */
[C---:B------:R-:W-:Y:S01]  /*21b0*/  FFMA R22, R28.reuse, R27, R79 ;  /* 0x0000001b1c167223 */ /* 0x040fe2000000004f */
[----:B------:R-:W-:Y:S01]  /*21c0*/  FFMA R25, R28, R39, R25 ;  /* 0x000000271c197223 */ /* 0x000fe20000000019 */
[----:B------:R-:W-:Y:S01]  /*21d0*/  FFMA R27, R30, R27, R37 ;  /* 0x0000001b1e1b7223 */ /* 0x000fe20000000025 */
[----:B------:R-:W3:Y:S04]  /*21e0*/  LDS R78, [R60+0x1f8] ;  /* 0x0001f8003c4e7984 */ /* 0x000ee80000000800 */
[----:B------:R-:W4:Y:S01]  /*21f0*/  LDS.128 R36, [R59+0xf0] ;  /* 0x0000f0003b247984 */ /* 0x000f220000000c00 */
[-C--:B------:R-:W-:Y:S01]  /*2200*/  FFMA R28, R28, R23.reuse, R81 ;  /* 0x000000171c1c7223 */ /* 0x080fe20000000051 */
[----:B------:R-:W-:Y:S01]  /*2210*/  FFMA R29, R30, R23, R29 ;  /* 0x000000171e1d7223 */ /* 0x000fe2000000001d */
[-C--:B0-----:R-:W-:Y:S01]  /*2220*/  FFMA R25, R21, R40.reuse, R25 ;  /* 0x0000002815197223 */ /* 0x081fe20000000019 */
[----:B------:R-:W-:-:S03]  /*2230*/  FFMA R40, R80, R40, R31 ;  /* 0x0000002850287223 */ /* 0x000fc6000000001f */
[----:B-1----:R-:W-:Y:S01]  /*2240*/  FFMA R24, R20, R43, R25 ;  /* 0x0000002b14187223 */ /* 0x002fe20000000019 */
[-C--:B--2---:R-:W-:Y:S01]  /*2250*/  FFMA R23, R21, R32.reuse, R22 ;  /* 0x0000002015177223 */ /* 0x084fe20000000016 */
[C---:B------:R-:W-:Y:S02]  /*2260*/  FFMA R22, R80.reuse, R32, R27 ;  /* 0x0000002050167223 */ /* 0x040fe4000000001b */
[----:B------:R-:W-:Y:S01]  /*2270*/  FFMA R32, R80, R41, R24 ;  /* 0x0000002950207223 */ /* 0x000fe20000000018 */
[C---:B------:R-:W-:Y:S01]  /*2280*/  FFMA R43, R77.reuse, R43, R40 ;  /* 0x0000002b4d2b7223 */ /* 0x040fe20000000028 */
[-C--:B------:R-:W-:Y:S01]  /*2290*/  FFMA R24, R20, R35.reuse, R23 ;  /* 0x0000002314187223 */ /* 0x080fe20000000017 */
[----:B------:R-:W-:Y:S01]  /*22a0*/  FFMA R35, R77, R35, R22 ;  /* 0x000000234d237223 */ /* 0x000fe20000000016 */
[----:B------:R-:W-:Y:S01]  /*22b0*/  LDS R40, [R60+0x268] ;  /* 0x000268003c287984 */ /* 0x000fe20000000800 */
[----:B---3--:R-:W-:Y:S01]  /*22c0*/  FFMA R41, R78, R41, R43 ;  /* 0x000000294e297223 */ /* 0x008fe2000000002b */
[----:B----4-:R-:W-:Y:S01]  /*22d0*/  FFMA R21, R21, R36, R28 ;  /* 0x0000002415157223 */ /* 0x010fe2000000001c */
[----:B------:R-:W-:-:S02]  /*22e0*/  FFMA R43, R80, R33, R24 ;  /* 0x00000021502b7223 */ /* 0x000fc40000000018 */
[----:B------:R-:W0:Y:S01]  /*22f0*/  LDS.128 R24, [R59+0x40] ;  /* 0x000040003b187984 */ /* 0x000e220000000c00 */
[----:B------:R-:W-:Y:S01]  /*2300*/  FFMA R79, R78, R33, R35 ;  /* 0x000000214e4f7223 */ /* 0x000fe20000000023 */
[----:B------:R-:W-:Y:S02]  /*2310*/  FFMA R33, R20, R39, R21 ;  /* 0x0000002714217223 */ /* 0x000fe40000000015 */
[----:B------:R-:W1:Y:S01]  /*2320*/  LDS.128 R20, [R59+0x100] ;  /* 0x000100003b147984 */ /* 0x000e620000000c00 */
[----:B------:R-:W-:-:S03]  /*2330*/  FFMA R36, R80, R36, R29 ;  /* 0x0000002450247223 */ /* 0x000fc6000000001d */
[----:B------:R-:W2:Y:S04]  /*2340*/  LDS.128 R28, [R59+0xa0] ;  /* 0x0000a0003b1c7984 */ /* 0x000ea80000000c00 */
[----:B------:R-:W3:Y:S01]  /*2350*/  LDS R35, [R60+0x214] ;  /* 0x000214003c237984 */ /* 0x000ee20000000800 */
[----:B------:R-:W-:Y:S01]  /*2360*/  FFMA R39, R77, R39, R36 ;  /* 0x000000274d277223 */ /* 0x000fe20000000024 */
[----:B------:R-:W-:-:S03]  /*2370*/  FFMA R33, R80, R37, R33 ;  /* 0x0000002550217223 */ /* 0x000fc60000000021 */
[----:B------:R-:W-:Y:S01]  /*2380*/  FFMA R39, R78, R37, R39 ;  /* 0x000000254e277223 */ /* 0x000fe20000000027 */
[----:B------:R-:W-:Y:S01]  /*2390*/  P2R R76, PR, RZ, 0x20 ;  /* 0x00000020ff4c7803 */ /* 0x000fe20000000000 */
[CC--:B0-----:R-:W-:Y:S01]  /*23a0*/  FFMA R37, R77.reuse, R24.reuse, R32 ;  /* 0x000000184d257223 */ /* 0x0c1fe20000000020 */
[C---:B------:R-:W-:Y:S02]  /*23b0*/  FFMA R32, R40.reuse, R24, R41 ;  /* 0x0000001828207223 */ /* 0x040fe40000000029 */
[----:B------:R-:W0:Y:S01]  /*23c0*/  LDS R24, [R60+0x284] ;  /* 0x000284003c187984 */ /* 0x000e220000000800 */
[CC--:B-1----:R-:W-:Y:S01]  /*23d0*/  FFMA R41, R77.reuse, R20.reuse, R33 ;  /* 0x000000144d297223 */ /* 0x0c2fe20000000021 */
[----:B------:R-:W-:Y:S02]  /*23e0*/  FFMA R36, R40, R20, R39 ;  /* 0x0000001428247223 */ /* 0x000fe40000000027 */
[----:B------:R-:W1:Y:S04]  /*23f0*/  LDS R39, [R60+0x2a0] ;  /* 0x0002a0003c277984 */ /* 0x000e680000000800 */
[----:B------:R-:W4:Y:S01]  /*2400*/  LDS R20, [R60+0x2bc] ;  /* 0x0002bc003c147984 */ /* 0x000f220000000800 */
[----:B------:R-:W-:Y:S01]  /*2410*/  ISETP.NE.AND P5, PT, R58, RZ, PT ;  /* 0x000000ff3a00720c */ /* 0x000fe20003fa5270 */
[----:B--2---:R-:W-:Y:S01]  /*2420*/  FFMA R43, R77, R28, R43 ;  /* 0x0000001c4d2b7223 */ /* 0x004fe2000000002b */
[----:B---3--:R-:W-:Y:S01]  /*2430*/  FFMA R85, R35, R42, R32 ;  /* 0x0000002a23557223 */ /* 0x008fe20000000020 */
[----:B------:R-:W-:Y:S01]  /*2440*/  MOV R77, RZ ;  /* 0x000000ff004d7202 */ /* 0x000fe20000000f00 */
[----:B------:R-:W-:-:S04]  /*2450*/  IMAD.WIDE R32, R3, 0x4, R70 ;  /* 0x0000000403207825 */ /* 0x000fc800078e0246 */
[----:B------:R-:W-:Y:S01]  /*2460*/  FFMA R83, R78, R42, R37 ;  /* 0x0000002a4e537223 */ /* 0x000fe20000000025 */
[----:B------:R-:W-:Y:S01]  /*2470*/  FFMA R28, R40, R28, R79 ;  /* 0x0000001c281c7223 */ /* 0x000fe2000000004f */
[C---:B------:R-:W-:Y:S01]  /*2480*/  FFMA R42, R78.reuse, R34, R43 ;  /* 0x000000224e2a7223 */ /* 0x040fe2000000002b */
[-C--:B------:R-:W-:Y:S01]  /*2490*/  FFMA R78, R78, R38.reuse, R41 ;  /* 0x000000264e4e7223 */ /* 0x080fe20000000029 */
[C---:B------:R-:W-:Y:S01]  /*24a0*/  FFMA R38, R35.reuse, R38, R36 ;  /* 0x0000002623267223 */ /* 0x040fe20000000024 */
[----:B------:R2:W3:Y:S01]  /*24b0*/  @P5 LDG.E.CONSTANT R77, desc[UR10][R32.64+-0x4] ;  /* 0xfffffc0a204d5981 */ /* 0x0004e2000c1e9900 */
[----:B------:R-:W-:Y:S01]  /*24c0*/  ISETP.NE.AND P5, PT, R76, RZ, PT ;  /* 0x000000ff4c00720c */ /* 0x000fe20003fa5270 */
[----:B------:R-:W-:Y:S01]  /*24d0*/  FFMA R28, R35, R34, R28 ;  /* 0x00000022231c7223 */ /* 0x000fe2000000001c */
[----:B------:R-:W-:Y:S01]  /*24e0*/  MOV R79, RZ ;  /* 0x000000ff004f7202 */ /* 0x000fe20000000f00 */
[----:B------:R-:W-:-:S04]  /*24f0*/  IMAD.WIDE R34, R5, 0x4, R70 ;  /* 0x0000000405227825 */ /* 0x000fc800078e0246 */
[----:B------:R-:W-:Y:S01]  /*2500*/  FFMA R41, R40, R21, R78 ;  /* 0x0000001528297223 */ /* 0x000fe2000000004e */
[----:B------:R-:W-:Y:S01]  /*2510*/  MOV R81, RZ ;  /* 0x000000ff00517202 */ /* 0x000fe20000000f00 */
[----:B------:R-:W-:Y:S01]  /*2520*/  IMAD.WIDE R36, R4, 0x4, R70 ;  /* 0x0000000404247825 */ /* 0x000fe200078e0246 */
[----:B------:R5:W3:Y:S03]  /*2530*/  @P6 LDG.E.CONSTANT R79, desc[UR10][R34.64+-0x4] ;  /* 0xfffffc0a224f6981 */ /* 0x000ae6000c1e9900 */
[C---:B--2---:R-:W-:Y:S01]  /*2540*/  FFMA R32, R40.reuse, R25, R83 ;  /* 0x0000001928207223 */ /* 0x044fe20000000053 */
[----:B------:R-:W-:Y:S01]  /*2550*/  FFMA R33, R40, R29, R42 ;  /* 0x0000001d28217223 */ /* 0x000fe2000000002a */
[----:B------:R2:W3:Y:S01]  /*2560*/  @P5 LDG.E.CONSTANT R81, desc[UR10][R36.64+-0x4] ;  /* 0xfffffc0a24515981 */ /* 0x0004e2000c1e9900 */
[C---:B0-----:R-:W-:Y:S01]  /*2570*/  FFMA R21, R24.reuse, R21, R38 ;  /* 0x0000001518157223 */ /* 0x041fe20000000026 */
[C---:B------:R-:W-:Y:S01]  /*2580*/  FFMA R85, R24.reuse, R25, R85 ;  /* 0x0000001918557223 */ /* 0x040fe20000000055 */
[----:B------:R-:W-:Y:S01]  /*2590*/  FFMA R29, R24, R29, R28 ;  /* 0x0000001d181d7223 */ /* 0x000fe2000000001c */
[C---:B-1----:R-:W-:Y:S01]  /*25a0*/  FFMA R25, R39.reuse, R26, R32 ;  /* 0x0000001a27197223 */ /* 0x042fe20000000020 */
[C---:B------:R-:W-:Y:S01]  /*25b0*/  FFMA R28, R39.reuse, R30, R33 ;  /* 0x0000001e271c7223 */ /* 0x040fe20000000021 */
[-C--:B------:R-:W-:Y:S01]  /*25c0*/  FFMA R87, R39, R22.reuse, R41 ;  /* 0x0000001627577223 */ /* 0x080fe20000000029 */
[----:B------:R-:W-:Y:S01]  /*25d0*/  LDS R24, [R60+0x310] ;  /* 0x000310003c187984 */ /* 0x000fe20000000800 */
[----:B----4-:R-:W-:-:S03]  /*25e0*/  FFMA R21, R20, R22, R21 ;  /* 0x0000001614157223 */ /* 0x010fc60000000015 */
[----:B-----5:R-:W0:Y:S04]  /*25f0*/  LDS.128 R32, [R59+0x50] ;  /* 0x000050003b207984 */ /* 0x020e280000000c00 */
[----:B------:R-:W1:Y:S04]  /*2600*/  LDS R22, [R60+0x32c] ;  /* 0x00032c003c167984 */ /* 0x000e680000000800 */
[----:B--2---:R-:W2:Y:S04]  /*2610*/  LDS.128 R36, [R59+0xb0] ;  /* 0x0000b0003b247984 */ /* 0x004ea80000000c00 */
[----:B------:R-:W4:Y:S01]  /*2620*/  LDS.128 R40, [R59+0x110] ;  /* 0x000110003b287984 */ /* 0x000f220000000c00 */
[C---:B------:R-:W-:Y:S01]  /*2630*/  FFMA R85, R20.reuse, R26, R85 ;  /* 0x0000001a14557223 */ /* 0x040fe20000000055 */
[----:B------:R-:W-:Y:S01]  /*2640*/  FFMA R29, R20, R30, R29 ;  /* 0x0000001e141d7223 */ /* 0x000fe2000000001d */
[----:B------:R-:W-:-:S02]  /*2650*/  IADD3 R26, P6, PT, R66, UR12, RZ ;  /* 0x0000000c421a7c10 */ /* 0x000fc4000ffde0ff */
[----:B------:R-:W-:Y:S01]  /*2660*/  ISETP.NE.AND P5, PT, R55, RZ, PT ;  /* 0x000000ff3700720c */ /* 0x000fe20003fa5270 */
[-C--:B0-----:R-:W-:Y:S01]  /*2670*/  FFMA R25, R24, R33.reuse, R25 ;  /* 0x0000002118197223 */ /* 0x081fe20000000019 */
[----:B-1----:R-:W-:-:S03]  /*2680*/  FFMA R85, R22, R33, R85 ;  /* 0x0000002116557223 */ /* 0x002fc60000000055 */
[----:B------:R-:W-:Y:S01]  /*2690*/  FFMA R83, R20, R27, R25 ;  /* 0x0000001b14537223 */ /* 0x000fe20000000019 */
[-C--:B--2---:R-:W-:Y:S01]  /*26a0*/  FFMA R28, R24, R37.reuse, R28 ;  /* 0x00000025181c7223 */ /* 0x084fe2000000001c */
[----:B------:R-:W-:Y:S01]  /*26b0*/  FFMA R29, R22, R37, R29 ;  /* 0x00000025161d7223 */ /* 0x000fe2000000001d */
[----:B------:R-:W-:Y:S01]  /*26c0*/  FFMA R37, R82, R27, R85 ;  /* 0x0000001b52257223 */ /* 0x000fe20000000055 */
[----:B------:R-:W-:Y:S01]  /*26d0*/  IADD3.X R27, PT, PT, R67, UR13, RZ, P6, !PT ;  /* 0x0000000d431b7c10 */ /* 0x000fe2000b7fe4ff */
[----:B----4-:R-:W-:Y:S01]  /*26e0*/  FFMA R87, R24, R41, R87 ;  /* 0x0000002918577223 */ /* 0x010fe20000000057 */
[----:B------:R-:W-:Y:S01]  /*26f0*/  IADD3 R24, P6, PT, R64, UR12, RZ ;  /* 0x0000000c40187c10 */ /* 0x000fe2000ffde0ff */
[-C--:B------:R-:W-:Y:S01]  /*2700*/  FFMA R85, R20, R31.reuse, R28 ;  /* 0x0000001f14557223 */ /* 0x080fe2000000001c */
[----:B------:R-:W-:Y:S01]  /*2710*/  FFMA R33, R82, R31, R29 ;  /* 0x0000001f52217223 */ /* 0x000fe2000000001d */
[----:B------:R-:W-:Y:S01]  /*2720*/  MOV R31, RZ ;  /* 0x000000ff001f7202 */ /* 0x000fe20000000f00 */
[----:B------:R-:W-:Y:S01]  /*2730*/  IMAD.WIDE R28, R7, 0x4, R70 ;  /* 0x00000004071c7825 */ /* 0x000fe200078e0246 */
[----:B------:R-:W-:-:S03]  /*2740*/  IADD3.X R25, PT, PT, R65, UR13, RZ, P6, !PT ;  /* 0x0000000d41197c10 */ /* 0x000fc6000b7fe4ff */
[----:B------:R-:W-:Y:S01]  /*2750*/  FFMA R87, R20, R23, R87 ;  /* 0x0000001714577223 */ /* 0x000fe20000000057 */
[----:B------:R-:W-:Y:S01]  /*2760*/  IADD3 R20, P6, PT, R62, UR12, RZ ;  /* 0x0000000c3e147c10 */ /* 0x000fe2000ffde0ff */
[C---:B------:R-:W-:Y:S01]  /*2770*/  FFMA R41, R22.reuse, R41, R21 ;  /* 0x0000002916297223 */ /* 0x040fe20000000015 */
[----:B------:R0:W2:Y:S02]  /*2780*/  @P5 LDG.E.CONSTANT R31, desc[UR10][R28.64+-0x4] ;  /* 0xfffffc0a1c1f5981 */ /* 0x0000a4000c1e9900 */
[----:B------:R-:W-:Y:S01]  /*2790*/  IADD3.X R21, PT, PT, R63, UR13, RZ, P6, !PT ;  /* 0x0000000d3f157c10 */ /* 0x000fe2000b7fe4ff */
[C---:B------:R-:W-:Y:S01]  /*27a0*/  FFMA R83, R22.reuse, R34, R83 ;  /* 0x0000002216537223 */ /* 0x040fe20000000053 */
[C---:B------:R-:W-:Y:S01]  /*27b0*/  FFMA R85, R22.reuse, R38, R85 ;  /* 0x0000002616557223 */ /* 0x040fe20000000055 */
[----:B------:R-:W-:Y:S01]  /*27c0*/  FFMA R87, R22, R42, R87 ;  /* 0x0000002a16577223 */ /* 0x000fe20000000057 */
[----:B------:R-:W-:Y:S01]  /*27d0*/  FFMA R41, R82, R23, R41 ;  /* 0x0000001752297223 */ /* 0x000fe20000000029 */
[----:B------:R1:W4:Y:S01]  /*27e0*/  LDG.E.CONSTANT R80, desc[UR10][R20.64] ;  /* 0x0000000a14507981 */ /* 0x000322000c1e9900 */
[----:B0-----:R-:W-:-:S03]  /*27f0*/  IADD3 R28, P6, PT, R74, UR12, RZ ;  /* 0x0000000c4a1c7c10 */ /* 0x001fc6000ffde0ff */
[----:B------:R0:W5:Y:S01]  /*2800*/  LDG.E.CONSTANT R30, desc[UR10][R26.64] ;  /* 0x0000000a1a1e7981 */ /* 0x000162000c1e9900 */
[----:B------:R-:W-:-:S03]  /*2810*/  IADD3.X R29, PT, PT, R75, UR13, RZ, P6, !PT ;  /* 0x0000000d4b1d7c10 */ /* 0x000fc6000b7fe4ff */
[----:B------:R0:W5:Y:S01]  /*2820*/  LDG.E.CONSTANT R78, desc[UR10][R24.64] ;  /* 0x0000000a184e7981 */ /* 0x000162000c1e9900 */
[----:B------:R-:W-:Y:S01]  /*2830*/  IADD3 R22, P6, PT, R72, UR12, RZ ;  /* 0x0000000c48167c10 */ /* 0x000fe2000ffde0ff */
[C---:B------:R-:W-:Y:S01]  /*2840*/  FFMA R88, R82.reuse, R32, R83 ;  /* 0x0000002052587223 */ /* 0x040fe20000000053 */
[C---:B------:R-:W-:Y:S01]  /*2850*/  FFMA R90, R82.reuse, R36, R85 ;  /* 0x00000024525a7223 */ /* 0x040fe20000000055 */
[----:B------:R-:W-:Y:S01]  /*2860*/  FFMA R92, R82, R40, R87 ;  /* 0x00000028525c7223 */ /* 0x000fe20000000057 */
[----:B------:R-:W-:Y:S01]  /*2870*/  IADD3.X R23, PT, PT, R73, UR13, RZ, P6, !PT ;  /* 0x0000000d49177c10 */ /* 0x000fe2000b7fe4ff */
[----:B------:R0:W5:Y:S01]  /*2880*/  LDG.E.CONSTANT R28, desc[UR10][R28.64] ;  /* 0x0000000a1c1c7981 */ /* 0x000162000c1e9900 */
[----:B-1----:R-:W-:-:S03]  /*2890*/  IADD3 R20, P6, PT, R68, UR12, RZ ;  /* 0x0000000c44147c10 */ /* 0x002fc6000ffde0ff */
[----:B------:R-:W5:Y:S01]  /*28a0*/  LDG.E.CONSTANT R82, desc[UR10][R22.64] ;  /* 0x0000000a16527981 */ /* 0x000f62000c1e9900 */
[----:B------:R-:W-:Y:S02]  /*28b0*/  IADD3.X R21, PT, PT, R69, UR13, RZ, P6, !PT ;  /* 0x0000000d45157c10 */ /* 0x000fe4000b7fe4ff */
[----:B0-----:R-:W-:-:S03]  /*28c0*/  @!P3 IADD3 R26, P6, PT, R15, UR12, RZ ;  /* 0x0000000c0f1abc10 */ /* 0x001fc6000ffde0ff */
[----:B------:R0:W5:Y:S01]  /*28d0*/  LDG.E.CONSTANT R84, desc[UR10][R20.64] ;  /* 0x0000000a14547981 */ /* 0x000162000c1e9900 */
[----:B------:R-:W-:Y:S02]  /*28e0*/  @!P3 IADD3.X R27, PT, PT, R14, UR13, RZ, P6, !PT ;  /* 0x0000000d0e1bbc10 */ /* 0x000fe4000b7fe4ff */
[----:B------:R-:W-:Y:S01]  /*28f0*/  @!P0 IADD3 R24, P6, PT, R2, UR12, RZ ;  /* 0x0000000c02188c10 */ /* 0x000fe2000ffde0ff */
[C---:B------:R-:W-:Y:S01]  /*2900*/  FFMA R83, R86.reuse, R42, R41 ;  /* 0x0000002a56537223 */ /* 0x040fe20000000029 */
[C---:B------:R-:W-:Y:S01]  /*2910*/  FFMA R85, R86.reuse, R34, R37 ;  /* 0x0000002256557223 */ /* 0x040fe20000000025 */
[----:B------:R-:W-:Y:S01]  /*2920*/  FFMA R29, R86, R38, R33 ;  /* 0x00000026561d7223 */ /* 0x000fe20000000021 */
[----:B------:R-:W-:Y:S01]  /*2930*/  @!P0 IADD3.X R25, PT, PT, R16, UR13, RZ, P6, !PT ;  /* 0x0000000d10198c10 */ /* 0x000fe2000b7fe4ff */
[C---:B------:R-:W-:Y:S01]  /*2940*/  FFMA R37, R86.reuse, R39, R90 ;  /* 0x0000002756257223 */ /* 0x040fe2000000005a */
[----:B------:R-:W-:Y:S01]  /*2950*/  FFMA R41, R86, R43, R92 ;  /* 0x0000002b56297223 */ /* 0x000fe2000000005c */
[----:B0-----:R-:W-:Y:S01]  /*2960*/  @!P1 IADD3 R20, P6, PT, R13, UR12, RZ ;  /* 0x0000000c0d149c10 */ /* 0x001fe2000ffde0ff */
[----:B------:R-:W5:Y:S03]  /*2970*/  @!P3 LDG.E.CONSTANT R26, desc[UR10][R26.64+0x4] ;  /* 0x0000040a1a1ab981 */ /* 0x000f66000c1e9900 */
[----:B------:R-:W-:Y:S01]  /*2980*/  @!P1 IADD3.X R21, PT, PT, R12, UR13, RZ, P6, !PT ;  /* 0x0000000d0c159c10 */ /* 0x000fe2000b7fe4ff */
[----:B------:R0:W5:Y:S01]  /*2990*/  @!P0 LDG.E.CONSTANT R42, desc[UR10][R24.64+0x4] ;  /* 0x0000040a182a8981 */ /* 0x000162000c1e9900 */
[----:B------:R-:W-:-:S03]  /*29a0*/  @!P4 IADD3 R22, P6, PT, R11, UR12, RZ ;  /* 0x0000000c0b16cc10 */ /* 0x000fc6000ffde0ff */
[----:B------:R-:W1:Y:S01]  /*29b0*/  LDS R38, [R60+0x2f4] ;  /* 0x0002f4003c267984 */ /* 0x000e620000000800 */
[----:B------:R-:W-:-:S03]  /*29c0*/  @!P4 IADD3.X R23, PT, PT, R10, UR13, RZ, P6, !PT ;  /* 0x0000000d0a17cc10 */ /* 0x000fc6000b7fe4ff */
[----:B------:R-:W1:Y:S01]  /*29d0*/  LDS R34, [R60+0x364] ;  /* 0x000364003c227984 */ /* 0x000e620000000800 */
[----:B------:R-:W-:Y:S01]  /*29e0*/  BAR.SYNC.DEFER_BLOCKING 0x0 ;  /* 0x0000000000007b1d */ /* 0x000fe20000010000 */
[----:B0-----:R-:W-:-:S04]  /*29f0*/  @!P2 IADD3 R24, P6, PT, R9, UR12, RZ ;  /* 0x0000000c0918ac10 */ /* 0x001fc8000ffde0ff */
[----:B------:R-:W-:Y:S01]  /*2a00*/  @!P2 IADD3.X R25, PT, PT, R8, UR13, RZ, P6, !PT ;  /* 0x0000000d0819ac10 */ /* 0x000fe2000b7fe4ff */
[----:B------:R-:W-:Y:S02]  /*2a10*/  FFMA R33, R86, R35, R88 ;  /* 0x0000002356217223 */ /* 0x000fe40000000058 */
[----:B------:R-:W5:Y:S04]  /*2a20*/  @!P1 LDG.E.CONSTANT R86, desc[UR10][R20.64+0x4] ;  /* 0x0000040a14569981 */ /* 0x000f68000c1e9900 */
[----:B------:R-:W5:Y:S04]  /*2a30*/  @!P4 LDG.E.CONSTANT R88, desc[UR10][R22.64+0x4] ;  /* 0x0000040a1658c981 */ /* 0x000f68000c1e9900 */
[----:B------:R-:W5:Y:S01]  /*2a40*/  @!P2 LDG.E.CONSTANT R90, desc[UR10][R24.64+0x4] ;  /* 0x0000040a185aa981 */ /* 0x000f62000c1e9900 */
[C---:B-1----:R-:W-:Y:S01]  /*2a50*/  FFMA R36, R38.reuse, R36, R29 ;  /* 0x0000002426247223 */ /* 0x042fe2000000001d */
[C---:B------:R-:W-:Y:S01]  /*2a60*/  FFMA R32, R38.reuse, R32, R85 ;  /* 0x0000002026207223 */ /* 0x040fe20000000055 */
[----:B------:R-:W-:-:S03]  /*2a70*/  FFMA R38, R38, R40, R83 ;  /* 0x0000002826267223 */ /* 0x000fc60000000053 */
[C---:B------:R-:W-:Y:S01]  /*2a80*/  FFMA R35, R34.reuse, R35, R32 ;  /* 0x0000002322237223 */ /* 0x040fe20000000020 */
[C---:B------:R-:W-:Y:S01]  /*2a90*/  FFMA R43, R34.reuse, R43, R38 ;  /* 0x0000002b222b7223 */ /* 0x040fe20000000026 */
[----:B------:R-:W-:Y:S01]  /*2aa0*/  FFMA R39, R34, R39, R36 ;  /* 0x0000002722277223 */ /* 0x000fe20000000024 */
[----:B---3--:R-:W-:Y:S04]  /*2ab0*/  STS [R46], R77 ;  /* 0x0000004d2e007388 */ /* 0x008fe80000000800 */
[----:B------:R-:W-:Y:S04]  /*2ac0*/  STS [R46+0x8], R79 ;  /* 0x0000084f2e007388 */ /* 0x000fe80000000800 */
[----:B------:R-:W-:Y:S04]  /*2ad0*/  STS [R46+0x4], R81 ;  /* 0x000004512e007388 */ /* 0x000fe80000000800 */
[----:B--2---:R-:W-:Y:S04]  /*2ae0*/  STS [R46+0xc], R31 ;  /* 0x00000c1f2e007388 */ /* 0x004fe80000000800 */
[----:B----4-:R-:W-:Y:S04]  /*2af0*/  STS [R45+0x14], R80 ;  /* 0x000014502d007388 */ /* 0x010fe80000000800 */
[----:B-----5:R-:W-:Y:S04]  /*2b00*/  STS [R45+0xc], R30 ;  /* 0x00000c1e2d007388 */ /* 0x020fe80000000800 */
[----:B------:R-:W-:Y:S04]  /*2b10*/  STS [R45+0x10], R78 ;  /* 0x0000104e2d007388 */ /* 0x000fe80000000800 */
[----:B------:R-:W-:Y:S04]  /*2b20*/  STS [R45], R28 ;  /* 0x0000001c2d007388 */ /* 0x000fe80000000800 */
[----:B------:R-:W-:Y:S04]  /*2b30*/  STS [R45+0x4], R82 ;  /* 0x000004522d007388 */ /* 0x000fe80000000800 */
[----:B------:R-:W-:Y:S04]  /*2b40*/  STS [R45+0x8], R84 ;  /* 0x000008542d007388 */ /* 0x000fe80000000800 */
[----:B------:R-:W-:Y:S04]  /*2b50*/  @!P3 STS [R45+0x18], R26 ;  /* 0x0000181a2d00b388 */ /* 0x000fe80000000800 */
[----:B------:R-:W-:Y:S04]  /*2b60*/  @!P0 STS [R45+0x1c], R42 ;  /* 0x00001c2a2d008388 */ /* 0x000fe80000000800 */
[----:B------:R-:W-:Y:S04]  /*2b70*/  @!P1 STS [R45+0x20], R86 ;  /* 0x000020562d009388 */ /* 0x000fe80000000800 */
[----:B------:R-:W-:Y:S04]  /*2b80*/  @!P4 STS [R45+0x24], R88 ;  /* 0x000024582d00c388 */ /* 0x000fe80000000800 */
[----:B------:R-:W-:Y:S01]  /*2b90*/  @!P2 STS [R45+0x28], R90 ;  /* 0x0000285a2d00a388 */ /* 0x000fe20000000800 */
[----:B------:R-:W-:Y:S06]  /*2ba0*/  BAR.SYNC.DEFER_BLOCKING 0x0 ;  /* 0x0000000000007b1d */ /* 0x000fec0000010000 */
[----:B------:R-:W-:Y:S04]  /*2bb0*/  LDS R92, [R60] ;  /* 0x000000003c5c7984 */ /* 0x000fe80000000800 */
[----:B------:R-:W0:Y:S04]  /*2bc0*/  LDS.128 R20, [R59] ;  /* 0x000000003b147984 */ /* 0x000e280000000c00 */
[----:B------:R-:W1:Y:S04]  /*2bd0*/  LDS R78, [R60+0x1c] ;  /* 0x00001c003c4e7984 */ /* 0x000e680000000800 */
[----:B------:R-:W2:Y:S04]  /*2be0*/  LDS.128 R24, [R59+0x60] ;  /* 0x000060003b187984 */ /* 0x000ea80000000c00 */
[----:B------:R-:W3:Y:S04]  /*2bf0*/  LDS.128 R28, [R59+0xc0] ;  /* 0x0000c0003b1c7984 */ /* 0x000ee80000000c00 */
[----:B------:R-:W4:Y:S04]  /*2c00*/  LDS R40, [R60+0x70] ;  /* 0x000070003c287984 */ /* 0x000f280000000800 */
[----:B------:R-:W5:Y:S04]  /*2c10*/  LDS R77, [R60+0x8c] ;  /* 0x00008c003c4d7984 */ /* 0x000f680000000800 */
[----:B------:R-:W5:Y:S01]  /*2c20*/  LDS R79, [R60+0x38] ;  /* 0x000038003c4f7984 */ /* 0x000f620000000800 */
[-C--:B0-----:R-:W-:Y:S01]  /*2c30*/  FFMA R33, R92, R20.reuse, R33 ;  /* 0x000000145c217223 */ /* 0x081fe20000000021 */
[----:B-1----:R-:W-:Y:S01]  /*2c40*/  FFMA R20, R78, R20, R35 ;  /* 0x000000144e147223 */ /* 0x002fe20000000023 */
[C---:B--2---:R-:W-:Y:S01]  /*2c50*/  FFMA R37, R92.reuse, R24, R37 ;  /* 0x000000185c257223 */ /* 0x044fe20000000025 */
[-C--:B---3--:R-:W-:Y:S01]  /*2c60*/  FFMA R92, R92, R28.reuse, R41 ;  /* 0x0000001c5c5c7223 */ /* 0x088fe20000000029 */
[----:B------:R-:W-:Y:S01]  /*2c70*/  FFMA R28, R78, R28, R43 ;  /* 0x0000001c4e1c7223 */ /* 0x000fe2000000002b */
[C---:B----4-:R-:W-:Y:S01]  /*2c80*/  FFMA R33, R40.reuse, R23, R33 ;  /* 0x0000001728217223 */ /* 0x050fe20000000021 */
[C---:B------:R-:W-:Y:S01]  /*2c90*/  FFMA R34, R40.reuse, R27, R37 ;  /* 0x0000001b28227223 */ /* 0x040fe20000000025 */
[----:B------:R-:W-:Y:S01]  /*2ca0*/  FFMA R92, R40, R31, R92 ;  /* 0x0000001f285c7223 */ /* 0x000fe2000000005c */
[----:B-----5:R-:W-:Y:S01]  /*2cb0*/  FFMA R32, R77, R23, R20 ;  /* 0x000000174d207223 */ /* 0x020fe20000000014 */
[----:B------:R-:W-:Y:S04]  /*2cc0*/  LDS.128 R40, [R59+0x70] ;  /* 0x000070003b287984 */ /* 0x000fe80000000c00 */
[----:B------:R-:W0:Y:S01]  /*2cd0*/  LDS R20, [R60+0xa8] ;  /* 0x0000a8003c147984 */ /* 0x000e220000000800 */
[C---:B------:R-:W-:Y:S01]  /*2ce0*/  FFMA R24, R78.reuse, R24, R39 ;  /* 0x000000184e187223 */ /* 0x040fe20000000027 */
[C---:B------:R-:W-:Y:S01]  /*2cf0*/  FFMA R80, R78.reuse, R21, R33 ;  /* 0x000000154e507223 */ /* 0x040fe20000000021 */
[C---:B------:R-:W-:Y:S01]  /*2d00*/  FFMA R23, R78.reuse, R25, R34 ;  /* 0x000000194e177223 */ /* 0x040fe20000000022 */
[----:B------:R-:W1:Y:S01]  /*2d10*/  LDS.128 R36, [R59+0x10] ;  /* 0x000010003b247984 */ /* 0x000e620000000c00 */
[----:B------:R-:W-:Y:S01]  /*2d20*/  FFMA R21, R79, R21, R32 ;  /* 0x000000154f157223 */ /* 0x000fe20000000020 */
[----:B------:R-:W-:-:S02]  /*2d30*/  FFMA R92, R78, R29, R92 ;  /* 0x0000001d4e5c7223 */ /* 0x000fc4000000005c */
[----:B------:R-:W2:Y:S04]  /*2d40*/  LDS.128 R32, [R59+0xd0] ;  /* 0x0000d0003b207984 */ /* 0x000ea80000000c00 */
[----:B------:R-:W3:Y:S01]  /*2d50*/  LDS R78, [R60+0x54] ;  /* 0x000054003c4e7984 */ /* 0x000ee20000000800 */
[----:B------:R-:W-:-:S04]  /*2d60*/  FFMA R24, R77, R27, R24 ;  /* 0x0000001b4d187223 */ /* 0x000fc80000000018 */
[----:B------:R-:W-:Y:S02]  /*2d70*/  FFMA R25, R79, R25, R24 ;  /* 0x000000194f197223 */ /* 0x000fe40000000018 */
[----:B------:R-:W4:Y:S01]  /*2d80*/  LDS R24, [R60+0xc4] ;  /* 0x0000c4003c187984 */ /* 0x000f220000000800 */
[----:B------:R-:W-:-:S04]  /*2d90*/  FFMA R28, R77, R31, R28 ;  /* 0x0000001f4d1c7223 */ /* 0x000fc8000000001c */
[----:B------:R-:W-:Y:S01]  /*2da0*/  FFMA R29, R79, R29, R28 ;  /* 0x0000001d4f1d7223 */ /* 0x000fe2000000001c */
[CC--:B0-----:R-:W-:Y:S02]  /*2db0*/  FFMA R27, R20.reuse, R40.reuse, R25 ;  /* 0x00000028141b7223 */ /* 0x0c1fe40000000019 */
[----:B------:R-:W0:Y:S01]  /*2dc0*/  LDS R25, [R60+0xe0] ;  /* 0x0000e0003c197984 */ /* 0x000e220000000800 */
[C---:B------:R-:W-:Y:S01]  /*2dd0*/  FFMA R23, R77.reuse, R40, R23 ;  /* 0x000000284d177223 */ /* 0x040fe20000000017 */
[CC--:B-1----:R-:W-:Y:S01]  /*2de0*/  FFMA R80, R77.reuse, R36.reuse, R80 ;  /* 0x000000244d507223 */ /* 0x0c2fe20000000050 */
[C---:B------:R-:W-:Y:S01]  /*2df0*/  FFMA R21, R20.reuse, R36, R21 ;  /* 0x0000002414157223 */ /* 0x040fe20000000015 */
[----:B------:R-:W-:Y:S01]  /*2e00*/  LDS R40, [R60+0x16c] ;  /* 0x00016c003c287984 */ /* 0x000fe20000000800 */
[----:B--2---:R-:W-:Y:S01]  /*2e10*/  FFMA R77, R77, R32, R92 ;  /* 0x000000204d4d7223 */ /* 0x004fe2000000005c */
[C---:B------:R-:W-:Y:S01]  /*2e20*/  FFMA R31, R79.reuse, R22, R80 ;  /* 0x000000164f1f7223 */ /* 0x040fe20000000050 */
[----:B------:R-:W-:Y:S01]  /*2e30*/  FFMA R29, R20, R32, R29 ;  /* 0x00000020141d7223 */ /* 0x000fe2000000001d */
[----:B------:R-:W1:Y:S01]  /*2e40*/  LDS R36, [R60+0xfc] ;  /* 0x0000fc003c247984 */ /* 0x000e620000000800 */
[C---:B---3--:R-:W-:Y:S01]  /*2e50*/  FFMA R81, R78.reuse, R22, R21 ;  /* 0x000000164e517223 */ /* 0x048fe20000000015 */
[C---:B------:R-:W-:Y:S01]  /*2e60*/  FFMA R22, R79.reuse, R26, R23 ;  /* 0x0000001a4f167223 */ /* 0x040fe20000000017 */
[----:B------:R-:W-:Y:S01]  /*2e70*/  FFMA R28, R79, R30, R77 ;  /* 0x0000001e4f1c7223 */ /* 0x000fe2000000004d */
[C---:B------:R-:W-:Y:S01]  /*2e80*/  FFMA R26, R78.reuse, R26, R27 ;  /* 0x0000001a4e1a7223 */ /* 0x040fe2000000001b */
[----:B------:R-:W-:Y:S01]  /*2e90*/  FFMA R30, R78, R30, R29 ;  /* 0x0000001e4e1e7223 */ /* 0x000fe2000000001d */
[C---:B------:R-:W-:Y:S01]  /*2ea0*/  FFMA R78, R20.reuse, R37, R31 ;  /* 0x00000025144e7223 */ /* 0x040fe2000000001f */
[C---:B------:R-:W-:Y:S01]  /*2eb0*/  FFMA R27, R20.reuse, R41, R22 ;  /* 0x00000029141b7223 */ /* 0x040fe20000000016 */
[----:B------:R-:W-:Y:S01]  /*2ec0*/  FFMA R77, R20, R33, R28 ;  /* 0x00000021144d7223 */ /* 0x000fe2000000001c */
[----:B------:R-:W-:Y:S04]  /*2ed0*/  LDS R32, [R60+0x150] ;  /* 0x000150003c207984 */ /* 0x000fe80000000800 */
[----:B------:R-:W2:Y:S01]  /*2ee0*/  LDS.128 R20, [R59+0x20] ;  /* 0x000020003b147984 */ /* 0x000ea20000000c00 */
[C---:B----4-:R-:W-:Y:S01]  /*2ef0*/  FFMA R81, R24.reuse, R37, R81 ;  /* 0x0000002518517223 */ /* 0x050fe20000000051 */
[C---:B------:R-:W-:Y:S01]  /*2f00*/  FFMA R41, R24.reuse, R41, R26 ;  /* 0x0000002918297223 */ /* 0x040fe2000000001a */
[----:B------:R-:W-:-:S02]  /*2f10*/  FFMA R37, R24, R33, R30 ;  /* 0x0000002118257223 */ /* 0x000fc4000000001e */
[----:B------:R-:W3:Y:S04]  /*2f20*/  LDS.128 R28, [R59+0x80] ;  /* 0x000080003b1c7984 */ /* 0x000ee80000000c00 */
[----:B------:R-:W4:Y:S01]  /*2f30*/  LDS R33, [R60+0x118] ;  /* 0x000118003c217984 */ /* 0x000f220000000800 */
[C---:B0-----:R-:W-:Y:S01]  /*2f40*/  FFMA R79, R25.reuse, R38, R78 ;  /* 0x00000026194f7223 */ /* 0x041fe2000000004e */
[C---:B------:R-:W-:Y:S01]  /*2f50*/  FFMA R78, R25.reuse, R42, R27 ;  /* 0x0000002a194e7223 */ /* 0x040fe2000000001b */
[----:B------:R-:W-:Y:S02]  /*2f60*/  FFMA R80, R25, R34, R77 ;  /* 0x0000002219507223 */ /* 0x000fe4000000004d */
[----:B------:R-:W0:Y:S04]  /*2f70*/  LDS.128 R24, [R59+0xe0] ;  /* 0x0000e0003b187984 */ /* 0x000e280000000c00 */
[----:B------:R-:W-:Y:S01]  /*2f80*/  LDS R77, [R60+0x24c] ;  /* 0x00024c003c4d7984 */ /* 0x000fe20000000800 */
[C---:B-1----:R-:W-:Y:S01]  /*2f90*/  FFMA R81, R36.reuse, R38, R81 ;  /* 0x0000002624517223 */ /* 0x042fe20000000051 */
[----:B------:R-:W-:-:S02]  /*2fa0*/  FFMA R37, R36, R34, R37 ;  /* 0x0000002224257223 */ /* 0x000fc40000000025 */
[----:B------:R-:W1:Y:S01]  /*2fb0*/  LDS R34, [R60+0x188] ;  /* 0x000188003c227984 */ /* 0x000e620000000800 */
[----:B------:R-:W-:-:S03]  /*2fc0*/  FFMA R41, R36, R42, R41 ;  /* 0x0000002a24297223 */ /* 0x000fc60000000029 */
[----:B------:R-:W-:Y:S01]  /*2fd0*/  LDS R42, [R60+0x1a4] ;  /* 0x0001a4003c2a7984 */ /* 0x000fe20000000800 */
[-C--:B--2---:R-:W-:Y:S01]  /*2fe0*/  FFMA R79, R32, R21.reuse, R79 ;  /* 0x00000015204f7223 */ /* 0x084fe2000000004f */
[----:B------:R-:W-:Y:S02]  /*2ff0*/  FFMA R38, R40, R21, R81 ;  /* 0x0000001528267223 */ /* 0x000fe40000000051 */
[----:B------:R-:W2:Y:S01]  /*3000*/  LDS R21, [R60+0x134] ;  /* 0x000134003c157984 */ /* 0x000ea20000000800 */
[-C--:B---3--:R-:W-:Y:S01]  /*3010*/  FFMA R78, R32, R29.reuse, R78 ;  /* 0x0000001d204e7223 */ /* 0x088fe2000000004e */
[----:B------:R-:W-:Y:S01]  /*3020*/  FFMA R82, R40, R29, R41 ;  /* 0x0000001d28527223 */ /* 0x000fe20000000029 */
[C---:B------:R-:W-:Y:S02]  /*3030*/  FFMA R79, R36.reuse, R39, R79 ;  /* 0x00000027244f7223 */ /* 0x040fe4000000004f */
[----:B------:R-:W-:Y:S02]  /*3040*/  FFMA R29, R36, R43, R78 ;  /* 0x0000002b241d7223 */ /* 0x000fe4000000004e */
[C---:B------:R-:W-:Y:S01]  /*3050*/  FFMA R79, R40.reuse, R22, R79 ;  /* 0x00000016284f7223 */ /* 0x040fe2000000004f */
[C---:B----4-:R-:W-:Y:S01]  /*3060*/  FFMA R39, R33.reuse, R39, R38 ;  /* 0x0000002721277223 */ /* 0x050fe20000000026 */
[----:B------:R-:W-:Y:S01]  /*3070*/  FFMA R29, R40, R30, R29 ;  /* 0x0000001e281d7223 */ /* 0x000fe2000000001d */
[-C--:B0-----:R-:W-:Y:S01]  /*3080*/  FFMA R80, R32, R25.reuse, R80 ;  /* 0x0000001920507223 */ /* 0x081fe20000000050 */
[----:B------:R-:W-:Y:S01]  /*3090*/  FFMA R32, R40, R25, R37 ;  /* 0x0000001928207223 */ /* 0x000fe20000000025 */
[C---:B------:R-:W-:Y:S01]  /*30a0*/  FFMA R43, R33.reuse, R43, R82 ;  /* 0x0000002b212b7223 */ /* 0x040fe20000000052 */
[----:B------:R-:W-:Y:S01]  /*30b0*/  LDS R78, [R60+0x1f8] ;  /* 0x0001f8003c4e7984 */ /* 0x000fe20000000800 */
[-C--:B------:R-:W-:Y:S01]  /*30c0*/  FFMA R41, R36, R35.reuse, R80 ;  /* 0x0000002324297223 */ /* 0x080fe20000000050 */
[----:B------:R-:W-:Y:S01]  /*30d0*/  FFMA R35, R33, R35, R32 ;  /* 0x0000002321237223 */ /* 0x000fe20000000020 */
[----:B------:R-:W-:Y:S01]  /*30e0*/  ISETP.NE.AND P5, PT, R49, RZ, PT ;  /* 0x000000ff3100720c */ /* 0x000fe20003fa5270 */
[----:B------:R-:W-:Y:S01]  /*30f0*/  LDS R82, [R60+0x348] ;  /* 0x000348003c527984 */ /* 0x000fe20000000800 */
[----:B------:R-:W-:Y:S01]  /*3100*/  FFMA R41, R40, R26, R41 ;  /* 0x0000001a28297223 */ /* 0x000fe20000000029 */
[C---:B------:R-:W-:Y:S01]  /*3110*/  FFMA R32, R33.reuse, R20, R79 ;  /* 0x0000001421207223 */ /* 0x040fe2000000004f */
[C---:B------:R-:W-:Y:S01]  /*3120*/  FFMA R36, R33.reuse, R28, R29 ;  /* 0x0000001c21247223 */ /* 0x040fe2000000001d */
[C---:B-1----:R-:W-:Y:S01]  /*3130*/  FFMA R22, R34.reuse, R22, R39 ;  /* 0x0000001622167223 */ /* 0x042fe20000000027 */
[----:B------:R-:W-:Y:S01]  /*3140*/  FFMA R38, R33, R24, R41 ;  /* 0x0000001821267223 */ /* 0x000fe20000000029 */
[C---:B------:R-:W-:Y:S01]  /*3150*/  FFMA R30, R34.reuse, R30, R43 ;  /* 0x0000001e221e7223 */ /* 0x040fe2000000002b */
[C---:B------:R-:W-:Y:S01]  /*3160*/  FFMA R37, R34.reuse, R26, R35 ;  /* 0x0000001a22257223 */ /* 0x040fe20000000023 */
[C---:B------:R-:W-:Y:S01]  /*3170*/  FFMA R43, R34.reuse, R23, R32 ;  /* 0x00000017222b7223 */ /* 0x040fe20000000020 */
[C---:B------:R-:W-:Y:S01]  /*3180*/  FFMA R29, R34.reuse, R31, R36 ;  /* 0x0000001f221d7223 */ /* 0x040fe20000000024 */
[----:B------:R-:W-:Y:S01]  /*3190*/  FFMA R25, R34, R27, R38 ;  /* 0x0000001b22197223 */ /* 0x000fe20000000026 */
[----:B------:R-:W-:Y:S01]  /*31a0*/  LDS R40, [R60+0x1c0] ;  /* 0x0001c0003c287984 */ /* 0x000fe20000000800 */
[----:B--2---:R-:W-:-:S03]  /*31b0*/  FFMA R41, R21, R20, R22 ;  /* 0x0000001415297223 */ /* 0x004fc60000000016 */
[----:B------:R-:W0:Y:S01]  /*31c0*/  LDS.128 R32, [R59+0x30] ;  /* 0x000030003b207984 */ /* 0x000e220000000c00 */
[C---:B------:R-:W-:Y:S01]  /*31d0*/  FFMA R30, R21.reuse, R28, R30 ;  /* 0x0000001c151e7223 */ /* 0x040fe2000000001e */
[----:B------:R-:W-:Y:S02]  /*31e0*/  FFMA R24, R21, R24, R37 ;  /* 0x0000001815187223 */ /* 0x000fe40000000025 */
[----:B------:R-:W1:Y:S01]  /*31f0*/  LDS R26, [R60+0x1dc] ;  /* 0x0001dc003c1a7984 */ /* 0x000e620000000800 */
[----:B------:R-:W-:-:S03]  /*3200*/  FFMA R41, R42, R23, R41 ;  /* 0x000000172a297223 */ /* 0x000fc60000000029 */
[----:B------:R-:W2:Y:S04]  /*3210*/  LDS R28, [R60+0x230] ;  /* 0x000230003c1c7984 */ /* 0x000ea80000000800 */
[----:B------:R-:W3:Y:S04]  /*3220*/  LDS.128 R36, [R59+0x90] ;  /* 0x000090003b247984 */ /* 0x000ee80000000c00 */
[----:B------:R-:W4:Y:S01]  /*3230*/  LDS.128 R20, [R59+0xf0] ;  /* 0x0000f0003b147984 */ /* 0x000f220000000c00 */
[C---:B------:R-:W-:Y:S01]  /*3240*/  FFMA R31, R42.reuse, R31, R30 ;  /* 0x0000001f2a1f7223 */ /* 0x040fe2000000001e */
[----:B------:R-:W-:Y:S01]  /*3250*/  FFMA R27, R42, R27, R24 ;  /* 0x0000001b2a1b7223 */ /* 0x000fe20000000018 */
[-C--:B0-----:R-:W-:Y:S01]  /*3260*/  FFMA R43, R40, R32.reuse, R43 ;  /* 0x00000020282b7223 */ /* 0x081fe2000000002b */
[----:B-1----:R-:W-:-:S03]  /*3270*/  FFMA R32, R26, R32, R41 ;  /* 0x000000201a207223 */ /* 0x002fc60000000029 */
[-C--:B--2---:R-:W-:Y:S01]  /*3280*/  FFMA R43, R28, R35.reuse, R43 ;  /* 0x000000231c2b7223 */ /* 0x084fe2000000002b */
[C---:B------:R-:W-:Y:S01]  /*3290*/  FFMA R35, R77.reuse, R35, R32 ;  /* 0x000000234d237223 */ /* 0x040fe20000000020 */
[-C--:B---3--:R-:W-:Y:S01]  /*32a0*/  FFMA R29, R40, R36.reuse, R29 ;  /* 0x00000024281d7223 */ /* 0x088fe2000000001d */
[----:B------:R-:W-:Y:S01]  /*32b0*/  FFMA R36, R26, R36, R31 ;  /* 0x000000241a247223 */ /* 0x000fe2000000001f */
[-C--:B----4-:R-:W-:Y:S02]  /*32c0*/  FFMA R40, R40, R20.reuse, R25 ;  /* 0x0000001428287223 */ /* 0x090fe40000000019 */
[-C--:B------:R-:W-:Y:S01]  /*32d0*/  FFMA R24, R28, R39.reuse, R29 ;  /* 0x000000271c187223 */ /* 0x080fe2000000001d */
[----:B------:R-:W-:Y:S01]  /*32e0*/  FFMA R39, R77, R39, R36 ;  /* 0x000000274d277223 */ /* 0x000fe20000000024 */
[----:B------:R-:W-:Y:S01]  /*32f0*/  FFMA R36, R78, R33, R35 ;  /* 0x000000214e247223 */ /* 0x000fe20000000023 */
[----:B------:R-:W-:Y:S01]  /*3300*/  FFMA R40, R28, R23, R40 ;  /* 0x000000171c287223 */ /* 0x000fe20000000028 */
[----:B------:R-:W-:Y:S01]  /*3310*/  LDS R35, [R60+0x268] ;  /* 0x000268003c237984 */ /* 0x000fe20000000800 */
[----:B------:R-:W-:-:S03]  /*3320*/  FFMA R20, R26, R20, R27 ;  /* 0x000000141a147223 */ /* 0x000fc6000000001b */
[----:B------:R-:W0:Y:S01]  /*3330*/  LDS.128 R28, [R59+0x40] ;  /* 0x000040003b1c7984 */ /* 0x000e220000000c00 */
[C---:B------:R-:W-:Y:S01]  /*3340*/  FFMA R32, R26.reuse, R33, R43 ;  /* 0x000000211a207223 */ /* 0x040fe2000000002b */
[C---:B------:R-:W-:Y:S01]  /*3350*/  FFMA R79, R26.reuse, R37, R24 ;  /* 0x000000251a4f7223 */ /* 0x040fe20000000018 */
[----:B------:R-:W-:Y:S02]  /*3360*/  FFMA R81, R26, R21, R40 ;  /* 0x000000151a517223 */ /* 0x000fe40000000028 */
[----:B------:R-:W1:Y:S04]  /*3370*/  LDS.128 R24, [R59+0x100] ;  /* 0x000100003b187984 */ /* 0x000e680000000c00 */
[----:B------:R-:W2:Y:S01]  /*3380*/  LDS.128 R40, [R59+0xa0] ;  /* 0x0000a0003b287984 */ /* 0x000ea20000000c00 */
[----:B------:R-:W-:-:S03]  /*3390*/  FFMA R20, R77, R23, R20 ;  /* 0x000000174d147223 */ /* 0x000fc60000000014 */
[----:B------:R-:W3:Y:S01]  /*33a0*/  LDS R23, [R60+0x214] ;  /* 0x000214003c177984 */ /* 0x000ee20000000800 */
[C---:B------:R-:W-:Y:S01]  /*33b0*/  FFMA R20, R78.reuse, R21, R20 ;  /* 0x000000154e147223 */ /* 0x040fe20000000014 */
[----:B------:R-:W-:Y:S02]  /*33c0*/  FFMA R39, R78, R37, R39 ;  /* 0x000000254e277223 */ /* 0x000fe40000000027 */
[----:B------:R-:W-:Y:S01]  /*33d0*/  LDS R37, [R60+0x2a0] ;  /* 0x0002a0003c257984 */ /* 0x000fe20000000800 */
[----:B------:R-:W-:Y:S02]  /*33e0*/  P2R R76, PR, RZ, 0x20 ;  /* 0x00000020ff4c7803 */ /* 0x000fe40000000000 */
[----:B------:R-:W-:Y:S01]  /*33f0*/  ISETP.NE.AND P5, PT, R50, RZ, PT ;  /* 0x000000ff3200720c */ /* 0x000fe20003fa5270 */
[-C--:B0-----:R-:W-:Y:S01]  /*3400*/  FFMA R21, R77, R28.reuse, R32 ;  /* 0x0000001c4d157223 */ /* 0x081fe20000000020 */
[----:B------:R-:W-:Y:S02]  /*3410*/  FFMA R36, R35, R28, R36 ;  /* 0x0000001c23247223 */ /* 0x000fe40000000024 */
[----:B------:R-:W0:Y:S01]  /*3420*/  LDS R28, [R60+0x284] ;  /* 0x000284003c1c7984 */ /* 0x000e220000000800 */
[-C--:B-1----:R-:W-:Y:S01]  /*3430*/  FFMA R81, R77, R24.reuse, R81 ;  /* 0x000000184d517223 */ /* 0x082fe20000000051 */
[----:B------:R-:W-:-:S02]  /*3440*/  FFMA R32, R35, R24, R20 ;  /* 0x0000001823207223 */ /* 0x000fc40000000014 */
[----:B------:R-:W1:Y:S01]  /*3450*/  LDS R24, [R60+0x2bc] ;  /* 0x0002bc003c187984 */ /* 0x000e620000000800 */
[----:B--2---:R-:W-:Y:S01]  /*3460*/  FFMA R79, R77, R40, R79 ;  /* 0x000000284d4f7223 */ /* 0x004fe2000000004f */
[----:B------:R-:W-:Y:S01]  /*3470*/  FFMA R80, R78, R34, R21 ;  /* 0x000000224e507223 */ /* 0x000fe20000000015 */
[----:B------:R-:W-:Y:S01]  /*3480*/  MOV R77, RZ ;  /* 0x000000ff004d7202 */ /* 0x000fe20000000f00 */
[----:B------:R-:W-:-:S04]  /*3490*/  IMAD.WIDE R20, R3, 0x4, R70 ;  /* 0x0000000403147825 */ /* 0x000fc800078e0246 */
[----:B------:R-:W-:Y:S01]  /*34a0*/  FFMA R40, R35, R40, R39 ;  /* 0x0000002823287223 */ /* 0x000fe20000000027 */
[----:B------:R2:W4:Y:S01]  /*34b0*/  @!P5 LDG.E.CONSTANT R77, desc[UR10][R20.64] ;  /* 0x0000000a144dd981 */ /* 0x000522000c1e9900 */
[----:B------:R-:W-:Y:S01]  /*34c0*/  ISETP.NE.AND P5, PT, R76, RZ, PT ;  /* 0x000000ff4c00720c */ /* 0x000fe20003fa5270 */
[C---:B---3--:R-:W-:Y:S01]  /*34d0*/  FFMA R39, R23.reuse, R34, R36 ;  /* 0x0000002217277223 */ /* 0x048fe20000000024 */
[CC--:B------:R-:W-:Y:S01]  /*34e0*/  FFMA R34, R78.reuse, R38.reuse, R79 ;  /* 0x000000264e227223 */ /* 0x0c0fe2000000004f */
[C---:B------:R-:W-:Y:S01]  /*34f0*/  FFMA R40, R23.reuse, R38, R40 ;  /* 0x0000002617287223 */ /* 0x040fe20000000028 */
[-C--:B------:R-:W-:Y:S01]  /*3500*/  FFMA R78, R78, R22.reuse, R81 ;  /* 0x000000164e4e7223 */ /* 0x080fe20000000051 */
[----:B------:R-:W-:Y:S01]  /*3510*/  FFMA R36, R23, R22, R32 ;  /* 0x0000001617247223 */ /* 0x000fe20000000020 */
[----:B------:R-:W-:Y:S01]  /*3520*/  MOV R79, RZ ;  /* 0x000000ff004f7202 */ /* 0x000fe20000000f00 */
[----:B------:R-:W-:Y:S01]  /*3530*/  IMAD.WIDE R22, R4, 0x4, R70 ;  /* 0x0000000404167825 */ /* 0x000fe200078e0246 */
[----:B------:R-:W-:-:S03]  /*3540*/  ISETP.NE.AND P6, PT, R48, RZ, PT ;  /* 0x000000ff3000720c */ /* 0x000fc60003fc5270 */
[C---:B------:R-:W-:Y:S01]  /*3550*/  FFMA R80, R35.reuse, R29, R80 ;  /* 0x0000001d23507223 */ /* 0x040fe20000000050 */
[----:B--2---:R-:W-:Y:S01]  /*3560*/  FFMA R21, R35, R41, R34 ;  /* 0x0000002923157223 */ /* 0x004fe20000000022 */
[----:B------:R-:W2:Y:S01]  /*3570*/  @!P5 LDG.E.CONSTANT R79, desc[UR10][R22.64] ;  /* 0x0000000a164fd981 */ /* 0x000ea2000c1e9900 */
[----:B------:R-:W-:Y:S01]  /*3580*/  ISETP.NE.AND P5, PT, R61, RZ, PT ;  /* 0x000000ff3d00720c */ /* 0x000fe20003fa5270 */
[----:B------:R-:W-:Y:S01]  /*3590*/  IMAD.WIDE R32, R5, 0x4, R70 ;  /* 0x0000000405207825 */ /* 0x000fe200078e0246 */
[----:B------:R-:W-:-:S03]  /*35a0*/  MOV R61, RZ ;  /* 0x000000ff003d7202 */ /* 0x000fc60000000f00 */
[----:B------:R-:W-:-:S03]  /*35b0*/  FFMA R35, R35, R25, R78 ;  /* 0x0000001923237223 */ /* 0x000fc6000000004e */
[----:B------:R3:W5:Y:S01]  /*35c0*/  @!P6 LDG.E.CONSTANT R61, desc[UR10][R32.64] ;  /* 0x0000000a203de981 */ /* 0x000762000c1e9900 */
[C---:B0-----:R-:W-:Y:S01]  /*35d0*/  FFMA R25, R28.reuse, R25, R36 ;  /* 0x000000191c197223 */ /* 0x041fe20000000024 */
[C---:B------:R-:W-:Y:S01]  /*35e0*/  FFMA R39, R28.reuse, R29, R39 ;  /* 0x0000001d1c277223 */ /* 0x040fe20000000027 */
[----:B------:R-:W-:Y:S01]  /*35f0*/  FFMA R41, R28, R41, R40 ;  /* 0x000000291c297223 */ /* 0x000fe20000000028 */
[C---:B------:R-:W-:Y:S01]  /*3600*/  FFMA R29, R37.reuse, R30, R80 ;  /* 0x0000001e251d7223 */ /* 0x040fe20000000050 */
[C---:B------:R-:W-:Y:S01]  /*3610*/  FFMA R28, R37.reuse, R42, R21 ;  /* 0x0000002a251c7223 */ /* 0x040fe20000000015 */
[-C--:B------:R-:W-:Y:S01]  /*3620*/  FFMA R37, R37, R26.reuse, R35 ;  /* 0x0000001a25257223 */ /* 0x080fe20000000023 */
[C---:B-1----:R-:W-:Y:S01]  /*3630*/  FFMA R25, R24.reuse, R26, R25 ;  /* 0x0000001a18197223 */ /* 0x042fe20000000019 */
[----:B------:R-:W-:Y:S04]  /*3640*/  LDS R36, [R60+0x310] ;  /* 0x000310003c247984 */ /* 0x000fe80000000800 */
[----:B---3--:R-:W0:Y:S04]  /*3650*/  LDS.128 R32, [R59+0x50] ;  /* 0x000050003b207984 */ /* 0x008e280000000c00 */
[----:B------:R-:W1:Y:S04]  /*3660*/  LDS.128 R20, [R59+0xb0] ;  /* 0x0000b0003b147984 */ /* 0x000e680000000c00 */
[----:B------:R-:W3:Y:S04]  /*3670*/  LDS R26, [R60+0x32c] ;  /* 0x00032c003c1a7984 */ /* 0x000ee80000000800 */
[----:B------:R-:W3:Y:S01]  /*3680*/  LDS R80, [R60+0x2d8] ;  /* 0x0002d8003c507984 */ /* 0x000ee20000000800 */
[----:B------:R-:W-:Y:S01]  /*3690*/  FFMA R39, R24, R30, R39 ;  /* 0x0000001e18277223 */ /* 0x000fe20000000027 */
[C---:B0-----:R-:W-:Y:S01]  /*36a0*/  FFMA R29, R36.reuse, R33, R29 ;  /* 0x00000021241d7223 */ /* 0x041fe2000000001d */
[----:B-1----:R-:W-:-:S02]  /*36b0*/  FFMA R28, R36, R21, R28 ;  /* 0x00000015241c7223 */ /* 0x002fc4000000001c */
[----:B---3--:R-:W-:Y:S01]  /*36c0*/  FFMA R33, R26, R33, R39 ;  /* 0x000000211a217223 */ /* 0x008fe20000000027 */
[C---:B------:R-:W-:Y:S01]  /*36d0*/  FFMA R81, R24.reuse, R31, R29 ;  /* 0x0000001f18517223 */ /* 0x040fe2000000001d */
[----:B------:R-:W-:Y:S02]  /*36e0*/  FFMA R83, R24, R43, R28 ;  /* 0x0000002b18537223 */ /* 0x000fe4000000001c */
[----:B------:R-:W-:Y:S02]  /*36f0*/  FFMA R33, R80, R31, R33 ;  /* 0x0000001f50217223 */ /* 0x000fe40000000021 */
[----:B------:R-:W0:Y:S01]  /*3700*/  LDS.128 R28, [R59+0x110] ;  /* 0x000110003b1c7984 */ /* 0x000e220000000c00 */
[----:B------:R-:W-:Y:S01]  /*3710*/  FFMA R41, R24, R42, R41 ;  /* 0x0000002a18297223 */ /* 0x000fe20000000029 */
[----:B------:R-:W-:-:S03]  /*3720*/  IADD3 R38, P6, PT, R68, UR12, RZ ;  /* 0x0000000c44267c10 */ /* 0x000fc6000ffde0ff */
[----:B------:R-:W-:Y:S01]  /*3730*/  FFMA R41, R26, R21, R41 ;  /* 0x000000151a297223 */ /* 0x000fe20000000029 */
[----:B------:R-:W-:Y:S02]  /*3740*/  IADD3.X R39, PT, PT, R69, UR13, RZ, P6, !PT ;  /* 0x0000000d45277c10 */ /* 0x000fe4000b7fe4ff */
[----:B------:R-:W-:Y:S01]  /*3750*/  MOV R21, RZ ;  /* 0x000000ff00157202 */ /* 0x000fe20000000f00 */
[----:B------:R-:W-:Y:S01]  /*3760*/  FFMA R43, R80, R43, R41 ;  /* 0x0000002b502b7223 */ /* 0x000fe20000000029 */
[----:B------:R-:W-:-:S04]  /*3770*/  IMAD.WIDE R40, R7, 0x4, R70 ;  /* 0x0000000407287825 */ /* 0x000fc800078e0246 */
[C---:B------:R-:W-:Y:S01]  /*3780*/  FFMA R81, R26.reuse, R34, R81 ;  /* 0x000000221a517223 */ /* 0x040fe20000000051 */
[----:B------:R-:W-:Y:S01]  /*3790*/  FFMA R83, R26, R22, R83 ;  /* 0x000000161a537223 */ /* 0x000fe20000000053 */
[----:B------:R-:W-:Y:S01]  /*37a0*/  FFMA R33, R82, R34, R33 ;  /* 0x0000002252217223 */ /* 0x000fe20000000021 */
[----:B------:R-:W3:Y:S04]  /*37b0*/  LDG.E.CONSTANT R42, desc[UR10][R38.64+0x4] ;  /* 0x0000040a262a7981 */ /* 0x000ee8000c1e9900 */
[----:B------:R1:W3:Y:S01]  /*37c0*/  @!P5 LDG.E.CONSTANT R21, desc[UR10][R40.64] ;  /* 0x0000000a2815d981 */ /* 0x0002e2000c1e9900 */
[C---:B------:R-:W-:Y:S01]  /*37d0*/  FFMA R86, R80.reuse, R32, R81 ;  /* 0x0000002050567223 */ /* 0x040fe20000000051 */
[----:B------:R-:W-:Y:S01]  /*37e0*/  FFMA R88, R80, R20, R83 ;  /* 0x0000001450587223 */ /* 0x000fe20000000053 */
[----:B0-----:R-:W-:Y:S01]  /*37f0*/  FFMA R85, R36, R29, R37 ;  /* 0x0000001d24557223 */ /* 0x001fe20000000025 */
[----:B------:R-:W-:-:S03]  /*3800*/  IADD3 R36, P6, PT, R64, UR12, RZ ;  /* 0x0000000c40247c10 */ /* 0x000fc6000ffde0ff */
[----:B------:R-:W-:Y:S01]  /*3810*/  FFMA R85, R24, R27, R85 ;  /* 0x0000001b18557223 */ /* 0x000fe20000000055 */
[----:B------:R-:W-:Y:S02]  /*3820*/  IADD3.X R37, PT, PT, R65, UR13, RZ, P6, !PT ;  /* 0x0000000d41257c10 */ /* 0x000fe4000b7fe4ff */
[----:B------:R-:W-:Y:S01]  /*3830*/  IADD3 R24, P6, PT, R62, UR12, RZ ;  /* 0x0000000c3e187c10 */ /* 0x000fe2000ffde0ff */
[C---:B------:R-:W-:Y:S01]  /*3840*/  FFMA R29, R26.reuse, R29, R25 ;  /* 0x0000001d1a1d7223 */ /* 0x040fe20000000019 */
[----:B------:R-:W-:Y:S01]  /*3850*/  FFMA R85, R26, R30, R85 ;  /* 0x0000001e1a557223 */ /* 0x000fe20000000055 */
[C---:B------:R-:W-:Y:S01]  /*3860*/  FFMA R43, R82.reuse, R22, R43 ;  /* 0x00000016522b7223 */ /* 0x040fe2000000002b */
[----:B------:R-:W-:Y:S01]  /*3870*/  IADD3.X R25, PT, PT, R63, UR13, RZ, P6, !PT ;  /* 0x0000000d3f197c10 */ /* 0x000fe2000b7fe4ff */
[----:B------:R-:W-:Y:S01]  /*3880*/  FFMA R81, R82, R23, R88 ;  /* 0x0000001752517223 */ /* 0x000fe20000000058 */
[----:B-1----:R-:W-:Y:S01]  /*3890*/  IADD3 R40, P6, PT, R74, UR12, RZ ;  /* 0x0000000c4a287c10 */ /* 0x002fe2000ffde0ff */
[C---:B------:R-:W-:Y:S01]  /*38a0*/  FFMA R29, R80.reuse, R27, R29 ;  /* 0x0000001b501d7223 */ /* 0x040fe2000000001d */
[----:B------:R-:W-:Y:S01]  /*38b0*/  FFMA R90, R80, R28, R85 ;  /* 0x0000001c505a7223 */ /* 0x000fe20000000055 */
[----:B------:R-:W3:Y:S01]  /*38c0*/  LDG.E.CONSTANT R78, desc[UR10][R24.64+0x4] ;  /* 0x0000040a184e7981 */ /* 0x000ee2000c1e9900 */
[----:B------:R-:W-:-:S02]  /*38d0*/  IADD3.X R41, PT, PT, R75, UR13, RZ, P6, !PT ;  /* 0x0000000d4b297c10 */ /* 0x000fc4000b7fe4ff */
[C---:B------:R-:W-:Y:S01]  /*38e0*/  FFMA R83, R82.reuse, R31, R90 ;  /* 0x0000001f52537223 */ /* 0x040fe2000000005a */
[----:B------:R-:W3:Y:S04]  /*38f0*/  LDG.E.CONSTANT R76, desc[UR10][R36.64+0x4] ;  /* 0x0000040a244c7981 */ /* 0x000ee8000c1e9900 */
[----:B------:R0:W3:Y:S02]  /*3900*/  LDG.E.CONSTANT R40, desc[UR10][R40.64+0x4] ;  /* 0x0000040a28287981 */ /* 0x0000e4000c1e9900 */
[C---:B0-----:R-:W-:Y:S01]  /*3910*/  FFMA R41, R82.reuse, R30, R29 ;  /* 0x0000001e52297223 */ /* 0x041fe2000000001d */
[----:B------:R-:W-:Y:S01]  /*3920*/  FFMA R29, R82, R35, R86 ;  /* 0x00000023521d7223 */ /* 0x000fe20000000056 */
[----:B------:R-:W-:Y:S01]  /*3930*/  IADD3 R26, P6, PT, R66, UR12, RZ ;  /* 0x0000000c421a7c10 */ /* 0x000fe2000ffde0ff */
[----:B------:R-:W0:Y:S03]  /*3940*/  LDS R82, [R60+0x2f4] ;  /* 0x0002f4003c527984 */ /* 0x000e260000000800 */
[----:B------:R-:W-:Y:S01]  /*3950*/  IADD3.X R27, PT, PT, R67, UR13, RZ, P6, !PT ;  /* 0x0000000d431b7c10 */ /* 0x000fe2000b7fe4ff */
[----:B------:R-:W1:Y:S01]  /*3960*/  LDS R30, [R60+0x364] ;  /* 0x000364003c1e7984 */ /* 0x000e620000000800 */
[----:B------:R-:W-:-:S03]  /*3970*/  IADD3 R24, P6, PT, R72, UR12, RZ ;  /* 0x0000000c48187c10 */ /* 0x000fc6000ffde0ff */
[----:B------:R-:W3:Y:S01]  /*3980*/  LDG.E.CONSTANT R80, desc[UR10][R26.64+0x4] ;  /* 0x0000040a1a507981 */ /* 0x000ee2000c1e9900 */
[----:B------:R-:W-:Y:S02]  /*3990*/  IADD3.X R25, PT, PT, R73, UR13, RZ, P6, !PT ;  /* 0x0000000d49197c10 */ /* 0x000fe4000b7fe4ff */
[----:B------:R-:W-:Y:S01]  /*39a0*/  @!P3 IADD3 R38, P6, PT, R15, UR12, RZ ;  /* 0x0000000c0f26bc10 */ /* 0x000fe2000ffde0ff */
[----:B------:R-:W-:Y:S03]  /*39b0*/  BAR.SYNC.DEFER_BLOCKING 0x0 ;  /* 0x0000000000007b1d */ /* 0x000fe60000010000 */
[----:B------:R-:W-:Y:S02]  /*39c0*/  @!P3 IADD3.X R39, PT, PT, R14, UR13, RZ, P6, !PT ;  /* 0x0000000d0e27bc10 */ /* 0x000fe4000b7fe4ff */
[----:B------:R-:W-:Y:S01]  /*39d0*/  @!P0 IADD3 R36, P6, PT, R2, UR12, RZ ;  /* 0x0000000c02248c10 */ /* 0x000fe2000ffde0ff */
[----:B------:R0:W3:Y:S03]  /*39e0*/  LDG.E.CONSTANT R34, desc[UR10][R24.64+0x4] ;  /* 0x0000040a18227981 */ /* 0x0000e6000c1e9900 */
[----:B------:R-:W-:Y:S01]  /*39f0*/  @!P0 IADD3.X R37, PT, PT, R16, UR13, RZ, P6, !PT ;  /* 0x0000000d10258c10 */ /* 0x000fe2000b7fe4ff */
[----:B------:R-:W3:Y:S04]  /*3a00*/  @!P3 LDG.E.CONSTANT R84, desc[UR10][R38.64+0x8] ;  /* 0x0000080a2654b981 */ /* 0x000ee8000c1e9900 */
[----:B------:R-:W3:Y:S01]  /*3a10*/  @!P0 LDG.E.CONSTANT R86, desc[UR10][R36.64+0x8] ;  /* 0x0000080a24568981 */ /* 0x000ee2000c1e9900 */
[----:B0-----:R-:W-:-:S04]  /*3a20*/  @!P1 IADD3 R24, P6, PT, R13, UR12, RZ ;  /* 0x0000000c0d189c10 */ /* 0x001fc8000ffde0ff */
[----:B------:R-:W-:Y:S02]  /*3a30*/  @!P1 IADD3.X R25, PT, PT, R12, UR13, RZ, P6, !PT ;  /* 0x0000000d0c199c10 */ /* 0x000fe4000b7fe4ff */
[----:B------:R-:W-:-:S03]  /*3a40*/  @!P4 IADD3 R26, P6, PT, R11, UR12, RZ ;  /* 0x0000000c0b1acc10 */ /* 0x000fc6000ffde0ff */
[----:B------:R-:W3:Y:S01]  /*3a50*/  @!P1 LDG.E.CONSTANT R24, desc[UR10][R24.64+0x8] ;  /* 0x0000080a18189981 */ /* 0x000ee2000c1e9900 */
[----:B------:R-:W-:Y:S01]  /*3a60*/  FFMA R22, R82, R32, R33 ;  /* 0x0000002052167223 */ /* 0x000fe20000000021 */
[----:B------:R-:W-:Y:S02]  /*3a70*/  @!P4 IADD3.X R27, PT, PT, R10, UR13, RZ, P6, !PT ;  /* 0x0000000d0a1bcc10 */ /* 0x000fe4000b7fe4ff */
[----:B------:R-:W-:-:S03]  /*3a80*/  @!P2 IADD3 R32, P6, PT, R9, UR12, RZ ;  /* 0x0000000c0920ac10 */ /* 0x000fc6000ffde0ff */
[----:B------:R-:W3:Y:S01]  /*3a90*/  @!P4 LDG.E.CONSTANT R88, desc[UR10][R26.64+0x8] ;  /* 0x0000080a1a58c981 */ /* 0x000ee2000c1e9900 */
[----:B------:R-:W-:-:S05]  /*3aa0*/  @!P2 IADD3.X R33, PT, PT, R8, UR13, RZ, P6, !PT ;  /* 0x0000000d0821ac10 */ /* 0x000fca000b7fe4ff */
[----:B------:R-:W3:Y:S01]  /*3ab0*/  @!P2 LDG.E.CONSTANT R32, desc[UR10][R32.64+0x8] ;  /* 0x0000080a2020a981 */ /* 0x000ee2000c1e9900 */
[C---:B------:R-:W-:Y:S01]  /*3ac0*/  FFMA R20, R82.reuse, R20, R43 ;  /* 0x0000001452147223 */ /* 0x040fe2000000002b */
[----:B------:R-:W-:Y:S01]  /*3ad0*/  FFMA R28, R82, R28, R41 ;  /* 0x0000001c521c7223 */ /* 0x000fe20000000029 */
[----:B-1----:R-:W-:-:S03]  /*3ae0*/  FFMA R22, R30, R35, R22 ;  /* 0x000000231e167223 */ /* 0x002fc60000000016 */
[C---:B------:R-:W-:Y:S01]  /*3af0*/  FFMA R28, R30.reuse, R31, R28 ;  /* 0x0000001f1e1c7223 */ /* 0x040fe2000000001c */
[----:B----4-:R-:W-:Y:S04]  /*3b00*/  STS [R46], R77 ;  /* 0x0000004d2e007388 */ /* 0x010fe80000000800 */
[----:B--2---:R-:W-:Y:S04]  /*3b10*/  STS [R46+0x4], R79 ;  /* 0x0000044f2e007388 */ /* 0x004fe80000000800 */
[----:B-----5:R-:W-:Y:S04]  /*3b20*/  STS [R46+0x8], R61 ;  /* 0x0000083d2e007388 */ /* 0x020fe80000000800 */
[----:B---3--:R-:W-:Y:S04]  /*3b30*/  STS [R46+0xc], R21 ;  /* 0x00000c152e007388 */ /* 0x008fe80000000800 */
[----:B------:R-:W-:Y:S04]  /*3b40*/  STS [R45+0x8], R42 ;  /* 0x0000082a2d007388 */ /* 0x000fe80000000800 */
[----:B------:R-:W-:Y:S04]  /*3b50*/  STS [R45+0x14], R78 ;  /* 0x0000144e2d007388 */ /* 0x000fe80000000800 */
        /* <DEDUP_REMOVED lines=8> */
[----:B------:R0:W-:Y:S01]  /*3be0*/  @!P2 STS [R45+0x28], R32 ;  /* 0x000028202d00a388 */ /* 0x0001e20000000800 */
[----:B------:R-:W-:Y:S06]  /*3bf0*/  BAR.SYNC.DEFER_BLOCKING 0x0 ;  /* 0x0000000000007b1d */ /* 0x000fec0000010000 */
[----:B------:R-:W-:Y:S04]  /*3c00*/  LDS R90, [R60] ;  /* 0x000000003c5a7984 */ /* 0x000fe80000000800 */
[----:B------:R-:W1:Y:S04]  /*3c10*/  LDS.128 R24, [R59+0x60] ;  /* 0x000060003b187984 */ /* 0x000e680000000c00 */
[----:B------:R-:W2:Y:S04]  /*3c20*/  LDS.128 R36, [R59] ;  /* 0x000000003b247984 */ /* 0x000ea80000000c00 */
[----:B------:R-:W3:Y:S04]  /*3c30*/  LDS R21, [R60+0x1c] ;  /* 0x00001c003c157984 */ /* 0x000ee80000000800 */
[----:B------:R-:W4:Y:S04]  /*3c40*/  LDS.128 R40, [R59+0xc0] ;  /* 0x0000c0003b287984 */ /* 0x000f280000000c00 */
[----:B------:R-:W5:Y:S04]  /*3c50*/  LDS R34, [R60+0x70] ;  /* 0x000070003c227984 */ /* 0x000f680000000800 */
[----:B------:R-:W5:Y:S01]  /*3c60*/  LDS R61, [R60+0x8c] ;  /* 0x00008c003c3d7984 */ /* 0x000f620000000800 */
[----:B0-----:R-:W-:-:S03]  /*3c70*/  FFMA R32, R30, R23, R20 ;  /* 0x000000171e207223 */ /* 0x001fc60000000014 */
[----:B------:R-:W0:Y:S04]  /*3c80*/  LDS R76, [R60+0x38] ;  /* 0x000038003c4c7984 */ /* 0x000e280000000800 */
[----:B------:R-:W-:Y:S04]  /*3c90*/  LDS R80, [R60+0x54] ;  /* 0x000054003c507984 */ /* 0x000fe80000000800 */
[----:B------:R-:W-:Y:S01]  /*3ca0*/  LDS R85, [R60+0x348] ;  /* 0x000348003c557984 */ /* 0x000fe20000000800 */
[C---:B-1----:R-:W-:Y:S01]  /*3cb0*/  FFMA R81, R90.reuse, R24, R81 ;  /* 0x000000185a517223 */ /* 0x042fe20000000051 */
[C---:B--2---:R-:W-:Y:S01]  /*3cc0*/  FFMA R29, R90.reuse, R36, R29 ;  /* 0x000000245a1d7223 */ /* 0x044fe2000000001d */
[C---:B---3--:R-:W-:Y:S01]  /*3cd0*/  FFMA R24, R21.reuse, R24, R32 ;  /* 0x0000001815187223 */ /* 0x048fe20000000020 */
[C---:B------:R-:W-:Y:S01]  /*3ce0*/  FFMA R36, R21.reuse, R36, R22 ;  /* 0x0000002415247223 */ /* 0x040fe20000000016 */
[-C--:B----4-:R-:W-:Y:S01]  /*3cf0*/  FFMA R90, R90, R40.reuse, R83 ;  /* 0x000000285a5a7223 */ /* 0x090fe20000000053 */
[----:B------:R-:W-:Y:S01]  /*3d00*/  FFMA R40, R21, R40, R28 ;  /* 0x0000002815287223 */ /* 0x000fe2000000001c */
[C---:B-----5:R-:W-:Y:S01]  /*3d10*/  FFMA R22, R34.reuse, R27, R81 ;  /* 0x0000001b22167223 */ /* 0x060fe20000000051 */
[C---:B------:R-:W-:Y:S01]  /*3d20*/  FFMA R20, R34.reuse, R39, R29 ;  /* 0x0000002722147223 */ /* 0x040fe2000000001d */
[----:B------:R-:W-:Y:S01]  /*3d30*/  FFMA R90, R34, R43, R90 ;  /* 0x0000002b225a7223 */ /* 0x000fe2000000005a */
[----:B------:R-:W1:Y:S01]  /*3d40*/  LDS.128 R28, [R59+0x70] ;  /* 0x000070003b1c7984 */ /* 0x000e620000000c00 */
[----:B------:R-:W-:-:S03]  /*3d50*/  FFMA R27, R61, R27, R24 ;  /* 0x0000001b3d1b7223 */ /* 0x000fc60000000018 */
[----:B------:R-:W2:Y:S01]  /*3d60*/  LDS R24, [R60+0xa8] ;  /* 0x0000a8003c187984 */ /* 0x000ea20000000800 */
[----:B------:R-:W-:Y:S01]  /*3d70*/  FFMA R40, R61, R43, R40 ;  /* 0x0000002b3d287223 */ /* 0x000fe20000000028 */
[C---:B------:R-:W-:Y:S01]  /*3d80*/  FFMA R78, R21.reuse, R37, R20 ;  /* 0x00000025154e7223 */ /* 0x040fe20000000014 */
[C---:B------:R-:W-:Y:S01]  /*3d90*/  FFMA R43, R21.reuse, R25, R22 ;  /* 0x00000019152b7223 */ /* 0x040fe20000000016 */
[----:B------:R-:W3:Y:S01]  /*3da0*/  LDS.128 R32, [R59+0x10] ;  /* 0x000010003b207984 */ /* 0x000ee20000000c00 */
[----:B------:R-:W-:-:S03]  /*3db0*/  FFMA R90, R21, R41, R90 ;  /* 0x00000029155a7223 */ /* 0x000fc6000000005a */
[----:B------:R-:W4:Y:S01]  /*3dc0*/  LDS.128 R20, [R59+0xd0] ;  /* 0x0000d0003b147984 */ /* 0x000f220000000c00 */
[----:B------:R-:W-:Y:S01]  /*3dd0*/  FFMA R39, R61, R39, R36 ;  /* 0x000000273d277223 */ /* 0x000fe20000000024 */
[C---:B0-----:R-:W-:Y:S02]  /*3de0*/  FFMA R27, R76.reuse, R25, R27 ;  /* 0x000000194c1b7223 */ /* 0x041fe4000000001b */
[----:B------:R-:W0:Y:S01]  /*3df0*/  LDS R36, [R60+0xc4] ;  /* 0x0000c4003c247984 */ /* 0x000e220000000800 */
[----:B------:R-:W-:-:S03]  /*3e00*/  FFMA R39, R76, R37, R39 ;  /* 0x000000254c277223 */ /* 0x000fc60000000027 */
[----:B------:R-:W5:Y:S01]  /*3e10*/  LDS R37, [R60+0xe0] ;  /* 0x0000e0003c257984 */ /* 0x000f620000000800 */
[----:B------:R-:W-:Y:S01]  /*3e20*/  FFMA R41, R76, R41, R40 ;  /* 0x000000294c297223 */ /* 0x000fe20000000028 */
[CC--:B-1----:R-:W-:Y:S01]  /*3e30*/  FFMA R43, R61.reuse, R28.reuse, R43 ;  /* 0x0000001c3d2b7223 */ /* 0x0c2fe2000000002b */
[C---:B--2---:R-:W-:Y:S02]  /*3e40*/  FFMA R27, R24.reuse, R28, R27 ;  /* 0x0000001c181b7223 */ /* 0x044fe4000000001b */
[----:B------:R-:W1:Y:S01]  /*3e50*/  LDS R28, [R60+0xfc] ;  /* 0x0000fc003c1c7984 */ /* 0x000e620000000800 */
[CC--:B---3--:R-:W-:Y:S01]  /*3e60*/  FFMA R25, R61.reuse, R32.reuse, R78 ;  /* 0x000000203d197223 */ /* 0x0c8fe2000000004e */
[C---:B------:R-:W-:Y:S02]  /*3e70*/  FFMA R39, R24.reuse, R32, R39 ;  /* 0x0000002018277223 */ /* 0x040fe40000000027 */
[----:B------:R-:W-:Y:S01]  /*3e80*/  LDS R32, [R60+0x16c] ;  /* 0x00016c003c207984 */ /* 0x000fe20000000800 */
[-C--:B----4-:R-:W-:Y:S01]  /*3e90*/  FFMA R61, R61, R20.reuse, R90 ;  /* 0x000000143d3d7223 */ /* 0x090fe2000000005a */
[----:B------:R-:W-:Y:S01]  /*3ea0*/  FFMA R41, R24, R20, R41 ;  /* 0x0000001418297223 */ /* 0x000fe20000000029 */
[C---:B------:R-:W-:Y:S01]  /*3eb0*/  FFMA R25, R76.reuse, R38, R25 ;  /* 0x000000264c197223 */ /* 0x040fe20000000019 */
        /* <DEDUP_REMOVED lines=9> */
[----:B------:R-:W-:Y:S01]  /*3f50*/  FFMA R42, R80, R42, R41 ;  /* 0x0000002a502a7223 */ /* 0x000fe20000000029 */
[C---:B0-----:R-:W-:Y:S01]  /*3f60*/  FFMA R39, R36.reuse, R33, R39 ;  /* 0x0000002124277223 */ /* 0x041fe20000000027 */
[C---:B-----5:R-:W-:Y:S01]  /*3f70*/  FFMA R79, R37.reuse, R34, R78 ;  /* 0x00000022254f7223 */ /* 0x060fe2000000004e */
[C---:B------:R-:W-:Y:S01]  /*3f80*/  FFMA R76, R37.reuse, R30, R61 ;  /* 0x0000001e254c7223 */ /* 0x040fe2000000003d */
[C---:B------:R-:W-:Y:S01]  /*3f90*/  FFMA R33, R36.reuse, R21, R42 ;  /* 0x0000001524217223 */ /* 0x040fe2000000002a */
[----:B------:R-:W-:Y:S01]  /*3fa0*/  FFMA R29, R36, R29, R38 ;  /* 0x0000001d241d7223 */ /* 0x000fe20000000026 */
[----:B------:R-:W0:Y:S01]  /*3fb0*/  LDS.128 R40, [R59+0x80] ;  /* 0x000080003b287984 */ /* 0x000e220000000c00 */
[----:B------:R-:W-:-:S03]  /*3fc0*/  FFMA R78, R37, R22, R77 ;  /* 0x00000016254e7223 */ /* 0x000fc6000000004d */
[----:B------:R-:W3:Y:S01]  /*3fd0*/  LDS R21, [R60+0x118] ;  /* 0x000118003c157984 */ /* 0x000ee20000000800 */
[----:B-1----:R-:W-:-:S03]  /*3fe0*/  FFMA R61, R28, R34, R39 ;  /* 0x000000221c3d7223 */ /* 0x002fc60000000027 */
[----:B------:R-:W1:Y:S01]  /*3ff0*/  LDS.128 R36, [R59+0xe0] ;  /* 0x0000e0003b247984 */ /* 0x000e620000000c00 */
[C---:B------:R-:W-:Y:S01]  /*4000*/  FFMA R33, R28.reuse, R22, R33 ;  /* 0x000000161c217223 */ /* 0x040fe20000000021 */
[----:B------:R-:W-:Y:S02]  /*4010*/  FFMA R29, R28, R30, R29 ;  /* 0x0000001e1c1d7223 */ /* 0x000fe4000000001d */
[----:B------:R-:W4:Y:S04]  /*4020*/  LDS R22, [R60+0x188] ;  /* 0x000188003c167984 */ /* 0x000f280000000800 */
[----:B------:R-:W-:Y:S01]  /*4030*/  LDS R34, [R60+0x1a4] ;  /* 0x0001a4003c227984 */ /* 0x000fe20000000800 */
[-C--:B--2---:R-:W-:Y:S01]  /*4040*/  FFMA R79, R20, R25.reuse, R79 ;  /* 0x00000019144f7223 */ /* 0x084fe2000000004f */
[----:B------:R-:W-:-:S02]  /*4050*/  FFMA R30, R32, R25, R61 ;  /* 0x00000019201e7223 */ /* 0x000fc4000000003d */
[----:B------:R-:W2:Y:S01]  /*4060*/  LDS R25, [R60+0x134] ;  /* 0x000134003c197984 */ /* 0x000ea20000000800 */
[-C--:B0-----:R-:W-:Y:S01]  /*4070*/  FFMA R76, R20, R41.reuse, R76 ;  /* 0x00000029144c7223 */ /* 0x081fe2000000004c */
[----:B------:R-:W-:Y:S01]  /*4080*/  FFMA R80, R32, R41, R29 ;  /* 0x0000002920507223 */ /* 0x000fe2000000001d */
[C---:B------:R-:W-:Y:S01]  /*4090*/  FFMA R79, R28.reuse, R35, R79 ;  /* 0x000000231c4f7223 */ /* 0x040fe2000000004f */
[----:B------:R-:W-:Y:S01]  /*40a0*/  LDS R61, [R60+0x24c] ;  /* 0x00024c003c3d7984 */ /* 0x000fe20000000800 */
[----:B------:R-:W-:Y:S01]  /*40b0*/  FFMA R29, R28, R31, R76 ;  /* 0x0000001f1c1d7223 */ /* 0x000fe2000000004c */
[C---:B---3--:R-:W-:Y:S01]  /*40c0*/  FFMA R35, R21.reuse, R35, R30 ;  /* 0x0000002315237223 */ /* 0x048fe2000000001e */
[----:B------:R-:W-:Y:S01]  /*40d0*/  FFMA R79, R32, R26, R79 ;  /* 0x0000001a204f7223 */ /* 0x000fe2000000004f */
[-C--:B-1----:R-:W-:Y:S01]  /*40e0*/  FFMA R78, R20, R37.reuse, R78 ;  /* 0x00000025144e7223 */ /* 0x082fe2000000004e */
[----:B------:R-:W-:Y:S01]  /*40f0*/  FFMA R20, R32, R37, R33 ;  /* 0x0000002520147223 */ /* 0x000fe20000000021 */
[C---:B------:R-:W-:Y:S01]  /*4100*/  FFMA R31, R21.reuse, R31, R80 ;  /* 0x0000001f151f7223 */ /* 0x040fe20000000050 */
[----:B------:R-:W-:Y:S01]  /*4110*/  LDS R76, [R60+0x1f8] ;  /* 0x0001f8003c4c7984 */ /* 0x000fe20000000800 */
[-C--:B------:R-:W-:Y:S01]  /*4120*/  FFMA R41, R28, R23.reuse, R78 ;  /* 0x000000171c297223 */ /* 0x080fe2000000004e */
[----:B------:R-:W-:Y:S01]  /*4130*/  FFMA R29, R32, R42, R29 ;  /* 0x0000002a201d7223 */ /* 0x000fe2000000001d */
[C---:B------:R-:W-:Y:S01]  /*4140*/  FFMA R23, R21.reuse, R23, R20 ;  /* 0x0000001715177223 */ /* 0x040fe20000000014 */
[----:B----4-:R-:W-:Y:S01]  /*4150*/  FFMA R26, R22, R26, R35 ;  /* 0x0000001a161a7223 */ /* 0x010fe20000000023 */
[----:B------:R-:W-:Y:S01]  /*4160*/  FFMA R41, R32, R38, R41 ;  /* 0x0000002620297223 */ /* 0x000fe20000000029 */
[C---:B------:R-:W-:Y:S01]  /*4170*/  FFMA R20, R21.reuse, R24, R79 ;  /* 0x0000001815147223 */ /* 0x040fe2000000004f */
[C---:B------:R-:W-:Y:S01]  /*4180*/  FFMA R28, R21.reuse, R40, R29 ;  /* 0x00000028151c7223 */ /* 0x040fe2000000001d */
[C---:B------:R-:W-:Y:S01]  /*4190*/  FFMA R29, R22.reuse, R38, R23 ;  /* 0x00000026161d7223 */ /* 0x040fe20000000017 */
[----:B------:R-:W-:Y:S01]  /*41a0*/  FFMA R30, R21, R36, R41 ;  /* 0x00000024151e7223 */ /* 0x000fe20000000029 */
        /* <DEDUP_REMOVED lines=8> */
[----:B------:R-:W-:Y:S01]  /*4230*/  FFMA R42, R25, R40, R42 ;  /* 0x00000028192a7223 */ /* 0x000fe2000000002a */
[C---:B------:R-:W-:Y:S01]  /*4240*/  FFMA R33, R34.reuse, R27, R33 ;  /* 0x0000001b22217223 */ /* 0x040fe20000000021 */
[----:B------:R-:W1:Y:S04]  /*4250*/  LDS R32, [R60+0x1dc] ;  /* 0x0001dc003c207984 */ /* 0x000e680000000800 */
[----:B------:R-:W2:Y:S04]  /*4260*/  LDS.128 R28, [R59+0x90] ;  /* 0x000090003b1c7984 */ /* 0x000ea80000000c00 */
[----:B------:R-:W3:Y:S04]  /*4270*/  LDS.128 R24, [R59+0xf0] ;  /* 0x0000f0003b187984 */ /* 0x000ee80000000c00 */
[----:B------:R-:W4:Y:S01]  /*4280*/  LDS R40, [R60+0x230] ;  /* 0x000230003c287984 */ /* 0x000f220000000800 */
[C---:B------:R-:W-:Y:S01]  /*4290*/  FFMA R43, R34.reuse, R43, R42 ;  /* 0x0000002b222b7223 */ /* 0x040fe2000000002a */
[----:B------:R-:W-:-:S02]  /*42a0*/  FFMA R39, R34, R39, R36 ;  /* 0x0000002722277223 */ /* 0x000fc40000000024 */
[----:B------:R-:W-:Y:S01]  /*42b0*/  LDS R80, [R60+0x214] ;  /* 0x000214003c507984 */ /* 0x000fe20000000800 */
[-C--:B0-----:R-:W-:Y:S01]  /*42c0*/  FFMA R35, R38, R20.reuse, R35 ;  /* 0x0000001426237223 */ /* 0x081fe20000000023 */
[----:B-1----:R-:W-:Y:S01]  /*42d0*/  FFMA R20, R32, R20, R33 ;  /* 0x0000001420147223 */ /* 0x002fe20000000021 */
[-C--:B--2---:R-:W-:Y:S01]  /*42e0*/  FFMA R37, R38, R28.reuse, R37 ;  /* 0x0000001c26257223 */ /* 0x084fe20000000025 */
[----:B------:R-:W-:Y:S01]  /*42f0*/  FFMA R28, R32, R28, R43 ;  /* 0x0000001c201c7223 */ /* 0x000fe2000000002b */
[-C--:B---3--:R-:W-:Y:S01]  /*4300*/  FFMA R38, R38, R24.reuse, R41 ;  /* 0x0000001826267223 */ /* 0x088fe20000000029 */
[----:B------:R-:W-:Y:S01]  /*4310*/  FFMA R24, R32, R24, R39 ;  /* 0x0000001820187223 */ /* 0x000fe20000000027 */
[CC--:B----4-:R-:W-:Y:S01]  /*4320*/  FFMA R35, R40.reuse, R23.reuse, R35 ;  /* 0x0000001728237223 */ /* 0x0d0fe20000000023 */
        /* <DEDUP_REMOVED lines=8> */
[----:B------:R-:W-:Y:S04]  /*43b0*/  LDS.128 R40, [R59+0x100] ;  /* 0x000100003b287984 */ /* 0x000fe80000000c00 */
[----:B------:R-:W0:Y:S04]  /*43c0*/  LDS.128 R32, [R59+0x40] ;  /* 0x000040003b207984 */ /* 0x000e280000000c00 */
[----:B------:R-:W1:Y:S04]  /*43d0*/  LDS.128 R36, [R59+0xa0] ;  /* 0x0000a0003b247984 */ /* 0x000e680000000c00 */
[----:B------:R-:W2:Y:S01]  /*43e0*/  LDS R24, [R60+0x268] ;  /* 0x000268003c187984 */ /* 0x000ea20000000800 */
[C---:B------:R-:W-:Y:S01]  /*43f0*/  FFMA R23, R76.reuse, R21, R23 ;  /* 0x000000154c177223 */ /* 0x040fe20000000017 */
[C---:B------:R-:W-:Y:S01]  /*4400*/  FFMA R31, R76.reuse, R29, R31 ;  /* 0x0000001d4c1f7223 */ /* 0x040fe2000000001f */
[----:B------:R-:W-:-:S02]  /*4410*/  FFMA R25, R76, R25, R28 ;  /* 0x000000194c197223 */ /* 0x000fc4000000001c */
[----:B------:R-:W3:Y:S01]  /*4420*/  LDS R28, [R60+0x284] ;  /* 0x000284003c1c7984 */ /* 0x000ee20000000800 */
[C---:B0-----:R-:W-:Y:S01]  /*4430*/  FFMA R21, R61.reuse, R32, R78 ;  /* 0x000000203d157223 */ /* 0x041fe2000000004e */
[C---:B-1----:R-:W-:Y:S01]  /*4440*/  FFMA R27, R61.reuse, R36, R27 ;  /* 0x000000243d1b7223 */ /* 0x042fe2000000001b */
[----:B------:R-:W-:Y:S02]  /*4450*/  FFMA R61, R61, R40, R20 ;  /* 0x000000283d3d7223 */ /* 0x000fe40000000014 */
[----:B------:R-:W-:Y:S01]  /*4460*/  FFMA R29, R76, R22, R21 ;  /* 0x000000164c1d7223 */ /* 0x000fe20000000015 */
[C---:B--2---:R-:W-:Y:S01]  /*4470*/  FFMA R23, R24.reuse, R32, R23 ;  /* 0x0000002018177223 */ /* 0x044fe20000000017 */
[C---:B------:R-:W-:Y:S01]  /*4480*/  FFMA R31, R24.reuse, R36, R31 ;  /* 0x00000024181f7223 */ /* 0x040fe2000000001f */
[----:B------:R-:W-:Y:S01]  /*4490*/  FFMA R25, R24, R40, R25 ;  /* 0x0000002818197223 */ /* 0x000fe20000000019 */
[C---:B------:R-:W-:Y:S01]  /*44a0*/  FFMA R78, R76.reuse, R30, R27 ;  /* 0x0000001e4c4e7223 */ /* 0x040fe2000000001b */
[----:B------:R-:W-:Y:S01]  /*44b0*/  FFMA R76, R76, R26, R61 ;  /* 0x0000001a4c4c7223 */ /* 0x000fe2000000003d */
[C---:B------:R-:W-:Y:S01]  /*44c0*/  FFMA R77, R80.reuse, R22, R23 ;  /* 0x00000016504d7223 */ /* 0x040fe20000000017 */
[C---:B------:R-:W-:Y:S01]  /*44d0*/  FFMA R31, R80.reuse, R30, R31 ;  /* 0x0000001e501f7223 */ /* 0x040fe2000000001f */
[----:B------:R-:W-:Y:S01]  /*44e0*/  FFMA R26, R80, R26, R25 ;  /* 0x0000001a501a7223 */ /* 0x000fe20000000019 */
[----:B------:R-:W0:Y:S04]  /*44f0*/  LDS R61, [R60+0x2bc] ;  /* 0x0002bc003c3d7984 */ /* 0x000e280000000800 */
[----:B------:R-:W1:Y:S04]  /*4500*/  LDS R80, [R60+0x2a0] ;  /* 0x0002a0003c507984 */ /* 0x000e680000000800 */
[----:B------:R-:W-:Y:S04]  /*4510*/  LDS R36, [R60+0x310] ;  /* 0x000310003c247984 */ /* 0x000fe80000000800 */
[----:B------:R-:W2:Y:S04]  /*4520*/  LDS.128 R20, [R59+0x50] ;  /* 0x000050003b147984 */ /* 0x000ea80000000c00 */
[----:B------:R-:W4:Y:S04]  /*4530*/  LDS R40, [R60+0x32c] ;  /* 0x00032c003c287984 */ /* 0x000f280000000800 */
[----:B------:R-:W5:Y:S01]  /*4540*/  LDS R32, [R60+0x2d8] ;  /* 0x0002d8003c207984 */ /* 0x000f620000000800 */
[-C--:B------:R-:W-:Y:S01]  /*4550*/  FFMA R29, R24, R33.reuse, R29 ;  /* 0x00000021181d7223 */ /* 0x080fe2000000001d */
[----:B---3--:R-:W-:Y:S01]  /*4560*/  FFMA R30, R28, R33, R77 ;  /* 0x000000211c1e7223 */ /* 0x008fe2000000004d */
[C---:B------:R-:W-:Y:S01]  /*4570*/  FFMA R25, R24.reuse, R37, R78 ;  /* 0x0000002518197223 */ /* 0x040fe2000000004e */
[----:B------:R-:W-:Y:S01]  /*4580*/  FFMA R27, R24, R41, R76 ;  /* 0x00000029181b7223 */ /* 0x000fe2000000004c */
[C---:B------:R-:W-:Y:S01]  /*4590*/  FFMA R76, R28.reuse, R37, R31 ;  /* 0x000000251c4c7223 */ /* 0x040fe2000000001f */
[----:B------:R-:W-:Y:S01]  /*45a0*/  FFMA R41, R28, R41, R26 ;  /* 0x000000291c297223 */ /* 0x000fe2000000001a */
[-C--:B0-----:R-:W-:Y:S01]  /*45b0*/  FFMA R33, R61, R34.reuse, R30 ;  /* 0x000000223d217223 */ /* 0x081fe2000000001e */
[C---:B-1----:R-:W-:Y:S01]  /*45c0*/  FFMA R29, R80.reuse, R34, R29 ;  /* 0x00000022501d7223 */ /* 0x042fe2000000001d */
[----:B------:R-:W-:Y:S01]  /*45d0*/  FFMA R37, R80, R42, R27 ;  /* 0x0000002a50257223 */ /* 0x000fe2000000001b */
[----:B------:R-:W-:Y:S02]  /*45e0*/  LDS R34, [R60+0x364] ;  /* 0x000364003c227984 */ /* 0x000fe40000000800 */
[----:B--2---:R-:W-:-:S02]  /*45f0*/  FFMA R24, R36, R21, R29 ;  /* 0x0000001524187223 */ /* 0x004fc4000000001d */
[----:B------:R-:W0:Y:S01]  /*4600*/  LDS.128 R28, [R59+0x110] ;  /* 0x000110003b1c7984 */ /* 0x000e220000000c00 */
[----:B----4-:R-:W-:Y:S01]  /*4610*/  FFMA R21, R40, R21, R33 ;  /* 0x0000001528157223 */ /* 0x010fe20000000021 */
[----:B------:R-:W-:Y:S01]  /*4620*/  FFMA R33, R80, R38, R25 ;  /* 0x0000002650217223 */ /* 0x000fe20000000019 */
[-C--:B------:R-:W-:Y:S02]  /*4630*/  FFMA R77, R61, R35.reuse, R24 ;  /* 0x000000233d4d7223 */ /* 0x080fe40000000018 */
[----:B-----5:R-:W-:Y:S01]  /*4640*/  FFMA R78, R32, R35, R21 ;  /* 0x00000023204e7223 */ /* 0x020fe20000000015 */
[----:B------:R-:W1:Y:S04]  /*4650*/  LDS.128 R24, [R59+0xb0] ;  /* 0x0000b0003b187984 */ /* 0x000e680000000c00 */
[----:B------:R-:W2:Y:S01]  /*4660*/  LDS R21, [R60+0x2f4] ;  /* 0x0002f4003c157984 */ /* 0x000ea20000000800 */
[-C--:B------:R-:W-:Y:S01]  /*4670*/  FFMA R77, R40, R22.reuse, R77 ;  /* 0x00000016284d7223 */ /* 0x080fe2000000004d */
[----:B------:R-:W-:Y:S01]  /*4680*/  FFMA R78, R85, R22, R78 ;  /* 0x00000016554e7223 */ /* 0x000fe2000000004e */
[----:B------:R-:W-:-:S02]  /*4690*/  FFMA R35, R61, R38, R76 ;  /* 0x000000263d237223 */ /* 0x000fc4000000004c */
[----:B------:R-:W-:Y:S01]  /*46a0*/  FFMA R22, R32, R20, R77 ;  /* 0x0000001420167223 */ /* 0x000fe2000000004d */
[----:B------:R-:W-:-:S03]  /*46b0*/  FFMA R41, R61, R42, R41 ;  /* 0x0000002a3d297223 */ /* 0x000fc60000000029 */
[----:B------:R-:W-:Y:S01]  /*46c0*/  FFMA R77, R85, R23, R22 ;  /* 0x00000017554d7223 */ /* 0x000fe20000000016 */
[----:B------:R-:W-:Y:S02]  /*46d0*/  UIADD3 UR12, UP0, UPT, UR12, 0x120, URZ ;  /* 0x000001200c0c7890 */ /* 0x000fe4000ff1e0ff */
[----:B------:R-:W-:Y:S02]  /*46e0*/  UIADD3 UR4, UPT, UPT, UR4, 0x1, URZ ;  /* 0x0000000104047890 */ /* 0x000fe4000fffe0ff */
[----:B------:R-:W-:Y:S02]  /*46f0*/  UIADD3.X UR13, UPT, UPT, URZ, UR13, URZ, UP0, !UPT ;  /* 0x0000000dff0d7290 */ /* 0x000fe400087fe4ff */
[----:B------:R-:W-:Y:S01]  /*4700*/  UISETP.NE.AND UP0, UPT, UR4, 0x10, UPT ;  /* 0x000000100400788c */ /* 0x000fe2000bf05270 */
[C---:B0-----:R-:W-:Y:S01]  /*4710*/  FFMA R41, R40.reuse, R29, R41 ;  /* 0x0000001d28297223 */ /* 0x041fe20000000029 */
[-C--:B-1----:R-:W-:Y:S01]  /*4720*/  FFMA R35, R40, R25.reuse, R35 ;  /* 0x0000001928237223 */ /* 0x082fe20000000023 */
[----:B--2---:R-:W-:Y:S01]  /*4730*/  FFMA R79, R21, R20, R78 ;  /* 0x00000014154f7223 */ /* 0x004fe2000000004e */
[----:B------:R-:W-:-:S03]  /*4740*/  FFMA R20, R36, R25, R33 ;  /* 0x0000001924147223 */ /* 0x000fc60000000021 */
[----:B------:R-:W-:Y:S01]  /*4750*/  FFMA R79, R34, R23, R79 ;  /* 0x00000017224f7223 */ /* 0x000fe2000000004f */
[-C--:B------:R-:W-:Y:S01]  /*4760*/  FFMA R23, R61, R39.reuse, R20 ;  /* 0x000000273d177223 */ /* 0x080fe20000000014 */
[----:B------:R-:W-:Y:S01]  /*4770*/  FFMA R20, R32, R39, R35 ;  /* 0x0000002720147223 */ /* 0x000fe20000000023 */
[----:B------:R-:W-:Y:S02]  /*4780*/  FFMA R36, R36, R29, R37 ;  /* 0x0000001d24247223 */ /* 0x000fe40000000025 */
[-C--:B------:R-:W-:Y:S01]  /*4790*/  FFMA R23, R40, R26.reuse, R23 ;  /* 0x0000001a28177223 */ /* 0x080fe20000000017 */
[----:B------:R-:W-:Y:S01]  /*47a0*/  FFMA R26, R85, R26, R20 ;  /* 0x0000001a551a7223 */ /* 0x000fe20000000014 */
[-C--:B------:R-:W-:Y:S01]  /*47b0*/  FFMA R61, R61, R43.reuse, R36 ;  /* 0x0000002b3d3d7223 */ /* 0x080fe20000000024 */
[----:B------:R-:W-:-:S03]  /*47c0*/  FFMA R20, R32, R43, R41 ;  /* 0x0000002b20147223 */ /* 0x000fc60000000029 */
[-C--:B------:R-:W-:Y:S01]  /*47d0*/  FFMA R61, R40, R30.reuse, R61 ;  /* 0x0000001e283d7223 */ /* 0x080fe2000000003d */
[----:B------:R-:W-:Y:S01]  /*47e0*/  FFMA R20, R85, R30, R20 ;  /* 0x0000001e55147223 */ /* 0x000fe20000000014 */
[CC--:B------:R-:W-:Y:S01]  /*47f0*/  FFMA R22, R32.reuse, R24.reuse, R23 ;  /* 0x0000001820167223 */ /* 0x0c0fe20000000017 */
[C---:B------:R-:W-:Y:S01]  /*4800*/  FFMA R83, R21.reuse, R24, R26 ;  /* 0x0000001815537223 */ /* 0x040fe2000000001a */
[-C--:B------:R-:W-:Y:S01]  /*4810*/  FFMA R32, R32, R28.reuse, R61 ;  /* 0x0000001c20207223 */ /* 0x080fe2000000003d */
[----:B------:R-:W-:Y:S01]  /*4820*/  FFMA R21, R21, R28, R20 ;  /* 0x0000001c15157223 */ /* 0x000fe20000000014 */
[CC--:B------:R-:W-:Y:S01]  /*4830*/  FFMA R81, R85.reuse, R27.reuse, R22 ;  /* 0x0000001b55517223 */ /* 0x0c0fe20000000016 */
[C---:B------:R-:W-:Y:S01]  /*4840*/  FFMA R83, R34.reuse, R27, R83 ;  /* 0x0000001b22537223 */ /* 0x040fe20000000053 */
[-C--:B------:R-:W-:Y:S01]  /*4850*/  FFMA R85, R85, R31.reuse, R32 ;  /* 0x0000001f55557223 */ /* 0x080fe20000000020 */
[----:B------:R-:W-:Y:S01]  /*4860*/  FFMA R87, R34, R31, R21 ;  /* 0x0000001f22577223 */ /* 0x000fe20000000015 */
[----:B------:R-:W-:-:S02]  /*4870*/  IADD3 R7, PT, PT, R7, 0x620, RZ ;  /* 0x0000062007077810 */ /* 0x000fc40007ffe0ff */
[----:B------:R-:W-:Y:S02]  /*4880*/  IADD3 R5, PT, PT, R5, 0x620, RZ ;  /* 0x0000062005057810 */ /* 0x000fe40007ffe0ff */
[----:B------:R-:W-:Y:S02]  /*4890*/  IADD3 R4, PT, PT, R4, 0x620, RZ ;  /* 0x0000062004047810 */ /* 0x000fe40007ffe0ff */
[----:B------:R-:W-:Y:S01]  /*48a0*/  IADD3 R3, PT, PT, R3, 0x620, RZ ;  /* 0x0000062003037810 */ /* 0x000fe20007ffe0ff */
[----:B------:R-:W-:Y:S06]  /*48b0*/  BRA.U UP0, `(.L_x_0) ;  /* 0xffffffcd00607547 */ /* 0x000fec000b83ffff */
[----:B------:R-:W0:Y:S01]  /*48c0*/  S2R R5, SR_TID.Z ;  /* 0x0000000000057919 */ /* 0x000e220000002300 */
[----:B------:R-:W1:Y:S01]  /*48d0*/  LDC.64 R2, c[0x0][0x390] ;  /* 0x0000e400ff027b82 */ /* 0x000e620000000a00 */
[----:B------:R-:W0:Y:S02]  /*48e0*/  S2R R4, SR_TID.X ;  /* 0x0000000000047919 */ /* 0x000e240000002100 */
[----:B0-----:R-:W-:-:S04]  /*48f0*/  IMAD R5, R5, 0x24c, R4 ;  /* 0x0000024c05057824 */ /* 0x001fc800078e0204 */
[----:B------:R-:W-:-:S05]  /*4900*/  IMAD R0, R0, 0x1260, R5 ;  /* 0x0000126000007824 */ /* 0x000fca00078e0205 */
[----:B------:R-:W-:-:S05]  /*4910*/  IADD3 R47, PT, PT, R0, UR5, R47 ;  /* 0x00000005002f7c10 */ /* 0x000fca000fffe02f */
[----:B-1----:R-:W-:-:S05]  /*4920*/  IMAD.WIDE.U32 R2, R47, 0x4, R2 ;  /* 0x000000042f027825 */ /* 0x002fca00078e0002 */
[----:B------:R-:W-:Y:S04]  /*4930*/  STG.E desc[UR10][R2.64], R77 ;  /* 0x0000004d02007986 */ /* 0x000fe8000c10190a */
[----:B------:R-:W-:Y:S04]  /*4940*/  STG.E desc[UR10][R2.64+0x38], R79 ;  /* 0x0000384f02007986 */ /* 0x000fe8000c10190a */
[----:B------:R-:W-:Y:S04]  /*4950*/  STG.E desc[UR10][R2.64+0x310], R81 ;  /* 0x0003105102007986 */ /* 0x000fe8000c10190a */
[----:B------:R-:W-:Y:S04]  /*4960*/  STG.E desc[UR10][R2.64+0x348], R83 ;  /* 0x0003485302007986 */ /* 0x000fe8000c10190a */
[----:B------:R-:W-:Y:S04]  /*4970*/  STG.E desc[UR10][R2.64+0x620], R85 ;  /* 0x0006205502007986 */ /* 0x000fe8000c10190a */
[----:B------:R-:W-:Y:S01]  /*4980*/  STG.E desc[UR10][R2.64+0x658], R87 ;  /* 0x0006585702007986 */ /* 0x000fe2000c10190a */
[----:B------:R-:W-:Y:S05]  /*4990*/  EXIT ;  /* 0x000000000000794d */ /* 0x000fea0003800000 */
.L_x_1:
[----:B------:R-:W-:-:S00]  /*49a0*/  BRA `(.L_x_1) ;  /* 0xfffffffc00fc7947 */ /* 0x000fc0000383ffff */
[----:B------:R-:W-:-:S00]  /*49b0*/  NOP ;  /* 0x0000000000007918 */ /* 0x000fc00000000000 */
        /* <DEDUP_REMOVED lines=12> */
.L_x_2:


//--------------------- .nv.shared.default_function_kernel0 --------------------------
	.section	.nv.shared.default_function_kernel0,"aw",@nobits
	.sectionflags	@""
	.align	4
.nv.shared.default_function_kernel0:
	.zero		4224


//--------------------- .nv.shared.reserved.0     --------------------------
	.section	.nv.shared.reserved.0,"aw",@nobits
	.weak		__nv_reservedSMEM_offset_0_alias
	.size		__nv_reservedSMEM_offset_0_alias, 0, 64
	.other		__nv_reservedSMEM_offset_0_alias,@"STO_CUDA_RESERVED_SHARED STV_DEFAULT"
__nv_reservedSMEM_offset_0_alias:
	.zero		0
	.zero		64


//--------------------- .nv.constant0.default_function_kernel0 --------------------------
	.section	.nv.constant0.default_function_kernel0,"a",@progbits
	.sectionflags	@""
	.align	4
.nv.constant0.default_function_kernel0:
	.zero		920


//--------------------- SYMBOLS --------------------------

	.type		.nv.reservedSmem.offset0,@object
	.size		.nv.reservedSmem.offset0,0x4
	.type		.nv.reservedSmem.cap,@object
	.size		.nv.reservedSmem.cap,0x4
